//
// Generated by NVIDIA NVVM Compiler
//
// Compiler Build ID: CL-36424714
// Cuda compilation tools, release 13.0, V13.0.88
// Based on NVVM 20.0.0
//

.version 9.0
.target sm_100
.address_size 64

	// .globl	_Z18flash_attention_v1v
.extern .shared .align 16 .b8 smem[];

.visible .entry _Z18flash_attention_v1v()
{


	ret;

}
	// .globl	_Z19v1_fwd_kernel_naivePKfS0_S0_iiiiiiifPfS1_S1_
.visible .entry _Z19v1_fwd_kernel_naivePKfS0_S0_iiiiiiifPfS1_S1_(
	.param .u64 .ptr .align 1 _Z19v1_fwd_kernel_naivePKfS0_S0_iiiiiiifPfS1_S1__param_0,
	.param .u64 .ptr .align 1 _Z19v1_fwd_kernel_naivePKfS0_S0_iiiiiiifPfS1_S1__param_1,
	.param .u64 .ptr .align 1 _Z19v1_fwd_kernel_naivePKfS0_S0_iiiiiiifPfS1_S1__param_2,
	.param .u32 _Z19v1_fwd_kernel_naivePKfS0_S0_iiiiiiifPfS1_S1__param_3,
	.param .u32 _Z19v1_fwd_kernel_naivePKfS0_S0_iiiiiiifPfS1_S1__param_4,
	.param .u32 _Z19v1_fwd_kernel_naivePKfS0_S0_iiiiiiifPfS1_S1__param_5,
	.param .u32 _Z19v1_fwd_kernel_naivePKfS0_S0_iiiiiiifPfS1_S1__param_6,
	.param .u32 _Z19v1_fwd_kernel_naivePKfS0_S0_iiiiiiifPfS1_S1__param_7,
	.param .u32 _Z19v1_fwd_kernel_naivePKfS0_S0_iiiiiiifPfS1_S1__param_8,
	.param .u32 _Z19v1_fwd_kernel_naivePKfS0_S0_iiiiiiifPfS1_S1__param_9,
	.param .f32 _Z19v1_fwd_kernel_naivePKfS0_S0_iiiiiiifPfS1_S1__param_10,
	.param .u64 .ptr .align 1 _Z19v1_fwd_kernel_naivePKfS0_S0_iiiiiiifPfS1_S1__param_11,
	.param .u64 .ptr .align 1 _Z19v1_fwd_kernel_naivePKfS0_S0_iiiiiiifPfS1_S1__param_12,
	.param .u64 .ptr .align 1 _Z19v1_fwd_kernel_naivePKfS0_S0_iiiiiiifPfS1_S1__param_13
)
{
	.reg .pred 	%p<136>;
	.reg .b32 	%r<617>;
	.reg .b32 	%f<798>;
	.reg .b64 	%rd<339>;

	ld.param.u64 	%rd12, [_Z19v1_fwd_kernel_naivePKfS0_S0_iiiiiiifPfS1_S1__param_0];
	ld.param.u64 	%rd13, [_Z19v1_fwd_kernel_naivePKfS0_S0_iiiiiiifPfS1_S1__param_1];
	ld.param.u32 	%r143, [_Z19v1_fwd_kernel_naivePKfS0_S0_iiiiiiifPfS1_S1__param_3];
	ld.param.u32 	%r144, [_Z19v1_fwd_kernel_naivePKfS0_S0_iiiiiiifPfS1_S1__param_4];
	ld.param.u32 	%r145, [_Z19v1_fwd_kernel_naivePKfS0_S0_iiiiiiifPfS1_S1__param_5];
	ld.param.u32 	%r146, [_Z19v1_fwd_kernel_naivePKfS0_S0_iiiiiiifPfS1_S1__param_6];
	ld.param.u32 	%r147, [_Z19v1_fwd_kernel_naivePKfS0_S0_iiiiiiifPfS1_S1__param_7];
	ld.param.u32 	%r148, [_Z19v1_fwd_kernel_naivePKfS0_S0_iiiiiiifPfS1_S1__param_8];
	ld.param.u32 	%r149, [_Z19v1_fwd_kernel_naivePKfS0_S0_iiiiiiifPfS1_S1__param_9];
	ld.param.f32 	%f100, [_Z19v1_fwd_kernel_naivePKfS0_S0_iiiiiiifPfS1_S1__param_10];
	ld.param.u64 	%rd14, [_Z19v1_fwd_kernel_naivePKfS0_S0_iiiiiiifPfS1_S1__param_11];
	ld.param.u64 	%rd15, [_Z19v1_fwd_kernel_naivePKfS0_S0_iiiiiiifPfS1_S1__param_12];
	ld.param.u64 	%rd16, [_Z19v1_fwd_kernel_naivePKfS0_S0_iiiiiiifPfS1_S1__param_13];
	cvta.to.global.u64 	%rd1, %rd13;
	cvta.to.global.u64 	%rd2, %rd12;
	cvta.to.global.u64 	%rd3, %rd16;
	cvta.to.global.u64 	%rd4, %rd14;
	cvta.to.global.u64 	%rd5, %rd15;
	mul.lo.s32 	%r1, %r148, %r145;
	setp.eq.s32 	%p2, %r146, 0;
	@%p2 bra 	$L__BB1_186;
	mov.u32 	%r151, %nctaid.y;
	mov.u32 	%r152, %ctaid.x;
	mul.lo.s32 	%r153, %r152, %r151;
	mov.u32 	%r154, %ctaid.y;
	mul.lo.s32 	%r155, %r143, %r154;
	mad.lo.s32 	%r156, %r143, %r153, %r155;
	shl.b32 	%r157, %r1, 2;
	mov.u32 	%r158, smem;
	add.s32 	%r2, %r158, %r157;
	add.s32 	%r3, %r2, %r157;
	add.s32 	%r4, %r3, %r157;
	mov.u32 	%r5, %tid.x;
	mul.lo.s32 	%r6, %r145, %r5;
	add.s32 	%r159, %r153, %r154;
	mul.lo.s32 	%r160, %r144, %r159;
	mad.lo.s32 	%r7, %r160, %r145, %r6;
	setp.ge.u32 	%p3, %r5, %r149;
	mad.lo.s32 	%r8, %r156, %r145, %r6;
	add.s32 	%r9, %r156, %r5;
	mul.lo.s32 	%r10, %r148, %r5;
	add.s32 	%r11, %r145, -1;
	and.b32  	%r12, %r145, 7;
	add.s32 	%r13, %r12, -1;
	and.b32  	%r14, %r145, 3;
	and.b32  	%r15, %r145, 15;
	add.s32 	%r16, %r148, -1;
	and.b32  	%r17, %r148, 7;
	and.b32  	%r18, %r148, 3;
	and.b32  	%r19, %r145, -8;
	and.b32  	%r20, %r145, 1;
	and.b32  	%r21, %r145, -16;
	and.b32  	%r22, %r147, 3;
	setp.eq.s32 	%p4, %r22, 2;
	or.pred  	%p1, %p4, %p3;
	mul.f32 	%f1, %f100, 0f00000000;
	and.b32  	%r23, %r148, 2147483640;
	and.b32  	%r24, %r148, 1;
	and.b32  	%r25, %r145, 2147483632;
	and.b32  	%r26, %r145, 2147483640;
	mov.b32 	%r560, 0;
$L__BB1_2:
	setp.eq.s32 	%p5, %r145, 0;
	@%p5 bra 	$L__BB1_14;
	ld.param.u64 	%rd338, [_Z19v1_fwd_kernel_naivePKfS0_S0_iiiiiiifPfS1_S1__param_2];
	cvta.to.global.u64 	%rd6, %rd338;
	setp.lt.u32 	%p6, %r11, 7;
	mad.lo.s32 	%r28, %r560, %r1, %r7;
	mov.b32 	%r563, 0;
	@%p6 bra 	$L__BB1_6;
	mov.b32 	%r561, 0;
$L__BB1_5:
	.pragma "nounroll";
	add.s32 	%r163, %r28, %r561;
	mul.wide.u32 	%rd17, %r163, 4;
	add.s64 	%rd18, %rd1, %rd17;
	ld.global.f32 	%f101, [%rd18];
	add.s32 	%r164, %r561, %r6;
	shl.b32 	%r165, %r164, 2;
	add.s32 	%r166, %r2, %r165;
	st.shared.f32 	[%r166], %f101;
	add.s64 	%rd19, %rd6, %rd17;
	ld.global.f32 	%f102, [%rd19];
	add.s32 	%r167, %r3, %r165;
	st.shared.f32 	[%r167], %f102;
	add.s32 	%r168, %r163, 1;
	mul.wide.u32 	%rd20, %r168, 4;
	add.s64 	%rd21, %rd1, %rd20;
	ld.global.f32 	%f103, [%rd21];
	st.shared.f32 	[%r166+4], %f103;
	add.s64 	%rd22, %rd6, %rd20;
	ld.global.f32 	%f104, [%rd22];
	st.shared.f32 	[%r167+4], %f104;
	add.s32 	%r169, %r163, 2;
	mul.wide.u32 	%rd23, %r169, 4;
	add.s64 	%rd24, %rd1, %rd23;
	ld.global.f32 	%f105, [%rd24];
	st.shared.f32 	[%r166+8], %f105;
	add.s64 	%rd25, %rd6, %rd23;
	ld.global.f32 	%f106, [%rd25];
	st.shared.f32 	[%r167+8], %f106;
	add.s32 	%r170, %r163, 3;
	mul.wide.u32 	%rd26, %r170, 4;
	add.s64 	%rd27, %rd1, %rd26;
	ld.global.f32 	%f107, [%rd27];
	st.shared.f32 	[%r166+12], %f107;
	add.s64 	%rd28, %rd6, %rd26;
	ld.global.f32 	%f108, [%rd28];
	st.shared.f32 	[%r167+12], %f108;
	add.s32 	%r171, %r163, 4;
	mul.wide.u32 	%rd29, %r171, 4;
	add.s64 	%rd30, %rd1, %rd29;
	ld.global.f32 	%f109, [%rd30];
	st.shared.f32 	[%r166+16], %f109;
	add.s64 	%rd31, %rd6, %rd29;
	ld.global.f32 	%f110, [%rd31];
	st.shared.f32 	[%r167+16], %f110;
	add.s32 	%r172, %r163, 5;
	mul.wide.u32 	%rd32, %r172, 4;
	add.s64 	%rd33, %rd1, %rd32;
	ld.global.f32 	%f111, [%rd33];
	st.shared.f32 	[%r166+20], %f111;
	add.s64 	%rd34, %rd6, %rd32;
	ld.global.f32 	%f112, [%rd34];
	st.shared.f32 	[%r167+20], %f112;
	add.s32 	%r173, %r163, 6;
	mul.wide.u32 	%rd35, %r173, 4;
	add.s64 	%rd36, %rd1, %rd35;
	ld.global.f32 	%f113, [%rd36];
	st.shared.f32 	[%r166+24], %f113;
	add.s64 	%rd37, %rd6, %rd35;
	ld.global.f32 	%f114, [%rd37];
	st.shared.f32 	[%r167+24], %f114;
	add.s32 	%r174, %r163, 7;
	mul.wide.u32 	%rd38, %r174, 4;
	add.s64 	%rd39, %rd1, %rd38;
	ld.global.f32 	%f115, [%rd39];
	st.shared.f32 	[%r166+28], %f115;
	add.s64 	%rd40, %rd6, %rd38;
	ld.global.f32 	%f116, [%rd40];
	st.shared.f32 	[%r167+28], %f116;
	add.s32 	%r561, %r561, 8;
	setp.ne.s32 	%p7, %r561, %r19;
	mov.u32 	%r563, %r19;
	@%p7 bra 	$L__BB1_5;
$L__BB1_6:
	setp.eq.s32 	%p8, %r12, 0;
	@%p8 bra 	$L__BB1_14;
	setp.lt.u32 	%p9, %r13, 3;
	@%p9 bra 	$L__BB1_9;
	add.s32 	%r175, %r28, %r563;
	mul.wide.u32 	%rd41, %r175, 4;
	add.s64 	%rd42, %rd1, %rd41;
	ld.global.f32 	%f117, [%rd42];
	add.s32 	%r176, %r563, %r6;
	shl.b32 	%r177, %r176, 2;
	add.s32 	%r178, %r2, %r177;
	st.shared.f32 	[%r178], %f117;
	add.s64 	%rd43, %rd6, %rd41;
	ld.global.f32 	%f118, [%rd43];
	add.s32 	%r179, %r3, %r177;
	st.shared.f32 	[%r179], %f118;
	add.s32 	%r180, %r175, 1;
	mul.wide.u32 	%rd44, %r180, 4;
	add.s64 	%rd45, %rd1, %rd44;
	ld.global.f32 	%f119, [%rd45];
	st.shared.f32 	[%r178+4], %f119;
	add.s64 	%rd46, %rd6, %rd44;
	ld.global.f32 	%f120, [%rd46];
	st.shared.f32 	[%r179+4], %f120;
	add.s32 	%r181, %r175, 2;
	mul.wide.u32 	%rd47, %r181, 4;
	add.s64 	%rd48, %rd1, %rd47;
	ld.global.f32 	%f121, [%rd48];
	st.shared.f32 	[%r178+8], %f121;
	add.s64 	%rd49, %rd6, %rd47;
	ld.global.f32 	%f122, [%rd49];
	st.shared.f32 	[%r179+8], %f122;
	add.s32 	%r182, %r175, 3;
	mul.wide.u32 	%rd50, %r182, 4;
	add.s64 	%rd51, %rd1, %rd50;
	ld.global.f32 	%f123, [%rd51];
	st.shared.f32 	[%r178+12], %f123;
	add.s64 	%rd52, %rd6, %rd50;
	ld.global.f32 	%f124, [%rd52];
	st.shared.f32 	[%r179+12], %f124;
	add.s32 	%r563, %r563, 4;
$L__BB1_9:
	setp.eq.s32 	%p10, %r14, 0;
	@%p10 bra 	$L__BB1_14;
	setp.eq.s32 	%p11, %r14, 1;
	@%p11 bra 	$L__BB1_12;
	add.s32 	%r183, %r28, %r563;
	mul.wide.u32 	%rd53, %r183, 4;
	add.s64 	%rd54, %rd1, %rd53;
	ld.global.f32 	%f125, [%rd54];
	add.s32 	%r184, %r563, %r6;
	shl.b32 	%r185, %r184, 2;
	add.s32 	%r186, %r2, %r185;
	st.shared.f32 	[%r186], %f125;
	add.s64 	%rd55, %rd6, %rd53;
	ld.global.f32 	%f126, [%rd55];
	add.s32 	%r187, %r3, %r185;
	st.shared.f32 	[%r187], %f126;
	add.s32 	%r188, %r183, 1;
	mul.wide.u32 	%rd56, %r188, 4;
	add.s64 	%rd57, %rd1, %rd56;
	ld.global.f32 	%f127, [%rd57];
	st.shared.f32 	[%r186+4], %f127;
	add.s64 	%rd58, %rd6, %rd56;
	ld.global.f32 	%f128, [%rd58];
	st.shared.f32 	[%r187+4], %f128;
	add.s32 	%r563, %r563, 2;
$L__BB1_12:
	setp.eq.s32 	%p12, %r20, 0;
	@%p12 bra 	$L__BB1_14;
	add.s32 	%r189, %r28, %r563;
	mul.wide.u32 	%rd59, %r189, 4;
	add.s64 	%rd60, %rd1, %rd59;
	ld.global.f32 	%f129, [%rd60];
	add.s32 	%r190, %r563, %r6;
	shl.b32 	%r191, %r190, 2;
	add.s32 	%r192, %r2, %r191;
	st.shared.f32 	[%r192], %f129;
	add.s64 	%rd61, %rd6, %rd59;
	ld.global.f32 	%f130, [%rd61];
	add.s32 	%r193, %r3, %r191;
	st.shared.f32 	[%r193], %f130;
$L__BB1_14:
	setp.eq.s32 	%p13, %r147, 0;
	bar.sync 	0;
	@%p13 bra 	$L__BB1_185;
	setp.lt.s32 	%p14, %r145, 1;
	@%p14 bra 	$L__BB1_99;
	mov.b32 	%r565, 0;
$L__BB1_17:
	@%p3 bra 	$L__BB1_58;
	@%p5 bra 	$L__BB1_19;
	bra.uni 	$L__BB1_72;
$L__BB1_19:
	setp.gt.s32 	%p86, %r148, 0;
	mad.lo.s32 	%r418, %r565, %r149, %r9;
	mul.wide.u32 	%rd273, %r418, 4;
	add.s64 	%rd7, %rd5, %rd273;
	ld.global.f32 	%f2, [%rd7];
	add.s64 	%rd8, %rd4, %rd273;
	ld.global.f32 	%f3, [%rd8];
	mov.f32 	%f742, 0fFF800000;
	@%p86 bra 	$L__BB1_70;
$L__BB1_20:
	mov.f32 	%f744, 0f00000000;
	@%p86 bra 	$L__BB1_59;
$L__BB1_21:
	setp.lt.s32 	%p116, %r148, 1;
	max.f32 	%f11, %f2, %f742;
	sub.f32 	%f586, %f2, %f11;
	mul.f32 	%f587, %f586, 0f3FB8AA3B;
	ex2.approx.f32 	%f588, %f587;
	mul.f32 	%f12, %f3, %f588;
	sub.f32 	%f589, %f742, %f11;
	mul.f32 	%f590, %f589, 0f3FB8AA3B;
	ex2.approx.f32 	%f13, %f590;
	fma.rn.f32 	%f14, %f744, %f13, %f12;
	rcp.rn.f32 	%f15, %f14;
	mad.lo.s32 	%r45, %r565, %r1, %r8;
	@%p116 bra 	$L__BB1_96;
	mov.b32 	%r587, 0;
$L__BB1_23:
	setp.lt.u32 	%p126, %r16, 7;
	mov.f32 	%f772, 0f00000000;
	mov.b32 	%r590, 0;
	@%p126 bra 	$L__BB1_26;
	mov.f32 	%f772, 0f00000000;
	mov.b32 	%r588, 0;
$L__BB1_25:
	.pragma "nounroll";
	add.s32 	%r519, %r588, %r10;
	shl.b32 	%r520, %r519, 2;
	add.s32 	%r521, %r4, %r520;
	ld.shared.f32 	%f693, [%r521];
	mad.lo.s32 	%r522, %r588, %r145, %r587;
	shl.b32 	%r523, %r522, 2;
	add.s32 	%r524, %r3, %r523;
	ld.shared.f32 	%f694, [%r524];
	fma.rn.f32 	%f695, %f693, %f694, %f772;
	ld.shared.f32 	%f696, [%r521+4];
	shl.b32 	%r525, %r145, 2;
	add.s32 	%r526, %r524, %r525;
	ld.shared.f32 	%f697, [%r526];
	fma.rn.f32 	%f698, %f696, %f697, %f695;
	ld.shared.f32 	%f699, [%r521+8];
	add.s32 	%r527, %r526, %r525;
	ld.shared.f32 	%f700, [%r527];
	fma.rn.f32 	%f701, %f699, %f700, %f698;
	ld.shared.f32 	%f702, [%r521+12];
	add.s32 	%r528, %r527, %r525;
	ld.shared.f32 	%f703, [%r528];
	fma.rn.f32 	%f704, %f702, %f703, %f701;
	ld.shared.f32 	%f705, [%r521+16];
	add.s32 	%r529, %r528, %r525;
	ld.shared.f32 	%f706, [%r529];
	fma.rn.f32 	%f707, %f705, %f706, %f704;
	ld.shared.f32 	%f708, [%r521+20];
	add.s32 	%r530, %r529, %r525;
	ld.shared.f32 	%f709, [%r530];
	fma.rn.f32 	%f710, %f708, %f709, %f707;
	ld.shared.f32 	%f711, [%r521+24];
	add.s32 	%r531, %r530, %r525;
	ld.shared.f32 	%f712, [%r531];
	fma.rn.f32 	%f713, %f711, %f712, %f710;
	ld.shared.f32 	%f714, [%r521+28];
	add.s32 	%r532, %r531, %r525;
	ld.shared.f32 	%f715, [%r532];
	fma.rn.f32 	%f772, %f714, %f715, %f713;
	add.s32 	%r588, %r588, 8;
	setp.ne.s32 	%p127, %r588, %r23;
	mov.u32 	%r590, %r23;
	@%p127 bra 	$L__BB1_25;
$L__BB1_26:
	setp.eq.s32 	%p128, %r17, 0;
	@%p128 bra 	$L__BB1_34;
	add.s32 	%r533, %r17, -1;
	setp.lt.u32 	%p129, %r533, 3;
	@%p129 bra 	$L__BB1_29;
	add.s32 	%r534, %r590, %r10;
	shl.b32 	%r535, %r534, 2;
	add.s32 	%r536, %r4, %r535;
	ld.shared.f32 	%f717, [%r536];
	mad.lo.s32 	%r537, %r590, %r145, %r587;
	shl.b32 	%r538, %r537, 2;
	add.s32 	%r539, %r3, %r538;
	ld.shared.f32 	%f718, [%r539];
	fma.rn.f32 	%f719, %f717, %f718, %f772;
	ld.shared.f32 	%f720, [%r536+4];
	shl.b32 	%r540, %r145, 2;
	add.s32 	%r541, %r539, %r540;
	ld.shared.f32 	%f721, [%r541];
	fma.rn.f32 	%f722, %f720, %f721, %f719;
	ld.shared.f32 	%f723, [%r536+8];
	add.s32 	%r542, %r541, %r540;
	ld.shared.f32 	%f724, [%r542];
	fma.rn.f32 	%f725, %f723, %f724, %f722;
	ld.shared.f32 	%f726, [%r536+12];
	add.s32 	%r543, %r542, %r540;
	ld.shared.f32 	%f727, [%r543];
	fma.rn.f32 	%f772, %f726, %f727, %f725;
	add.s32 	%r590, %r590, 4;
$L__BB1_29:
	setp.eq.s32 	%p130, %r18, 0;
	@%p130 bra 	$L__BB1_34;
	setp.eq.s32 	%p131, %r18, 1;
	@%p131 bra 	$L__BB1_32;
	add.s32 	%r544, %r590, %r10;
	shl.b32 	%r545, %r544, 2;
	add.s32 	%r546, %r4, %r545;
	ld.shared.f32 	%f729, [%r546];
	mad.lo.s32 	%r547, %r590, %r145, %r587;
	shl.b32 	%r548, %r547, 2;
	add.s32 	%r549, %r3, %r548;
	ld.shared.f32 	%f730, [%r549];
	fma.rn.f32 	%f731, %f729, %f730, %f772;
	ld.shared.f32 	%f732, [%r546+4];
	shl.b32 	%r550, %r145, 2;
	add.s32 	%r551, %r549, %r550;
	ld.shared.f32 	%f733, [%r551];
	fma.rn.f32 	%f772, %f732, %f733, %f731;
	add.s32 	%r590, %r590, 2;
$L__BB1_32:
	setp.eq.s32 	%p132, %r24, 0;
	@%p132 bra 	$L__BB1_34;
	add.s32 	%r552, %r590, %r10;
	shl.b32 	%r553, %r552, 2;
	add.s32 	%r554, %r4, %r553;
	ld.shared.f32 	%f734, [%r554];
	mad.lo.s32 	%r555, %r590, %r145, %r587;
	shl.b32 	%r556, %r555, 2;
	add.s32 	%r557, %r3, %r556;
	ld.shared.f32 	%f735, [%r557];
	fma.rn.f32 	%f772, %f734, %f735, %f772;
$L__BB1_34:
	add.s32 	%r558, %r45, %r587;
	mul.wide.u32 	%rd336, %r558, 4;
	add.s64 	%rd337, %rd3, %rd336;
	ld.global.f32 	%f736, [%rd337];
	mul.f32 	%f737, %f12, %f736;
	fma.rn.f32 	%f738, %f13, %f772, %f737;
	mul.f32 	%f739, %f15, %f738;
	st.global.f32 	[%rd337], %f739;
	add.s32 	%r587, %r587, 1;
	setp.eq.s32 	%p133, %r587, %r145;
	@%p133 bra 	$L__BB1_57;
	bra.uni 	$L__BB1_23;
$L__BB1_35:
	setp.lt.u32 	%p88, %r11, 7;
	mul.lo.s32 	%r40, %r567, %r145;
	mov.f32 	%f751, 0f00000000;
	mov.b32 	%r572, 0;
	@%p88 bra 	$L__BB1_38;
	mov.f32 	%f751, 0f00000000;
	mov.b32 	%r568, 0;
$L__BB1_37:
	.pragma "nounroll";
	add.s32 	%r422, %r568, %r6;
	shl.b32 	%r423, %r422, 2;
	mov.u32 	%r424, smem;
	add.s32 	%r425, %r424, %r423;
	ld.shared.f32 	%f460, [%r425];
	add.s32 	%r426, %r568, %r40;
	shl.b32 	%r427, %r426, 2;
	add.s32 	%r428, %r2, %r427;
	ld.shared.f32 	%f461, [%r428];
	fma.rn.f32 	%f462, %f460, %f461, %f751;
	ld.shared.f32 	%f463, [%r425+4];
	ld.shared.f32 	%f464, [%r428+4];
	fma.rn.f32 	%f465, %f463, %f464, %f462;
	ld.shared.f32 	%f466, [%r425+8];
	ld.shared.f32 	%f467, [%r428+8];
	fma.rn.f32 	%f468, %f466, %f467, %f465;
	ld.shared.f32 	%f469, [%r425+12];
	ld.shared.f32 	%f470, [%r428+12];
	fma.rn.f32 	%f471, %f469, %f470, %f468;
	ld.shared.f32 	%f472, [%r425+16];
	ld.shared.f32 	%f473, [%r428+16];
	fma.rn.f32 	%f474, %f472, %f473, %f471;
	ld.shared.f32 	%f475, [%r425+20];
	ld.shared.f32 	%f476, [%r428+20];
	fma.rn.f32 	%f477, %f475, %f476, %f474;
	ld.shared.f32 	%f478, [%r425+24];
	ld.shared.f32 	%f479, [%r428+24];
	fma.rn.f32 	%f480, %f478, %f479, %f477;
	ld.shared.f32 	%f481, [%r425+28];
	ld.shared.f32 	%f482, [%r428+28];
	fma.rn.f32 	%f751, %f481, %f482, %f480;
	add.s32 	%r568, %r568, 8;
	setp.eq.s32 	%p89, %r568, %r26;
	mov.u32 	%r572, %r26;
	@%p89 bra 	$L__BB1_38;
	bra.uni 	$L__BB1_37;
$L__BB1_38:
	setp.eq.s32 	%p90, %r12, 0;
	@%p90 bra 	$L__BB1_46;
	setp.lt.u32 	%p91, %r13, 3;
	@%p91 bra 	$L__BB1_41;
	add.s32 	%r429, %r572, %r6;
	shl.b32 	%r430, %r429, 2;
	mov.u32 	%r431, smem;
	add.s32 	%r432, %r431, %r430;
	ld.shared.f32 	%f484, [%r432];
	add.s32 	%r433, %r572, %r40;
	shl.b32 	%r434, %r433, 2;
	add.s32 	%r435, %r2, %r434;
	ld.shared.f32 	%f485, [%r435];
	fma.rn.f32 	%f486, %f484, %f485, %f751;
	ld.shared.f32 	%f487, [%r432+4];
	ld.shared.f32 	%f488, [%r435+4];
	fma.rn.f32 	%f489, %f487, %f488, %f486;
	ld.shared.f32 	%f490, [%r432+8];
	ld.shared.f32 	%f491, [%r435+8];
	fma.rn.f32 	%f492, %f490, %f491, %f489;
	ld.shared.f32 	%f493, [%r432+12];
	ld.shared.f32 	%f494, [%r435+12];
	fma.rn.f32 	%f751, %f493, %f494, %f492;
	add.s32 	%r572, %r572, 4;
$L__BB1_41:
	setp.eq.s32 	%p92, %r14, 0;
	@%p92 bra 	$L__BB1_46;
	setp.eq.s32 	%p93, %r14, 1;
	@%p93 bra 	$L__BB1_44;
	add.s32 	%r436, %r572, %r6;
	shl.b32 	%r437, %r436, 2;
	mov.u32 	%r438, smem;
	add.s32 	%r439, %r438, %r437;
	ld.shared.f32 	%f496, [%r439];
	add.s32 	%r440, %r572, %r40;
	shl.b32 	%r441, %r440, 2;
	add.s32 	%r442, %r2, %r441;
	ld.shared.f32 	%f497, [%r442];
	fma.rn.f32 	%f498, %f496, %f497, %f751;
	ld.shared.f32 	%f499, [%r439+4];
	ld.shared.f32 	%f500, [%r442+4];
	fma.rn.f32 	%f751, %f499, %f500, %f498;
	add.s32 	%r572, %r572, 2;
$L__BB1_44:
	setp.eq.s32 	%p94, %r20, 0;
	@%p94 bra 	$L__BB1_46;
	add.s32 	%r443, %r572, %r6;
	shl.b32 	%r444, %r443, 2;
	mov.u32 	%r445, smem;
	add.s32 	%r446, %r445, %r444;
	ld.shared.f32 	%f501, [%r446];
	add.s32 	%r447, %r572, %r40;
	shl.b32 	%r448, %r447, 2;
	add.s32 	%r449, %r2, %r448;
	ld.shared.f32 	%f502, [%r449];
	fma.rn.f32 	%f751, %f501, %f502, %f751;
$L__BB1_46:
	mul.f32 	%f503, %f100, %f751;
	add.s32 	%r450, %r567, %r10;
	shl.b32 	%r451, %r450, 2;
	add.s32 	%r452, %r4, %r451;
	st.shared.f32 	[%r452], %f503;
	setp.gt.f32 	%p95, %f503, %f742;
	selp.f32 	%f742, %f503, %f742, %p95;
	add.s32 	%r567, %r567, 1;
	setp.eq.s32 	%p96, %r567, %r148;
	@%p96 bra 	$L__BB1_20;
	bra.uni 	$L__BB1_35;
$L__BB1_47:
	setp.eq.s32 	%p119, %r15, 0;
	@%p119 bra 	$L__BB1_57;
	add.s32 	%r501, %r15, -1;
	setp.lt.u32 	%p120, %r501, 7;
	@%p120 bra 	$L__BB1_50;
	add.s32 	%r502, %r45, %r575;
	mul.wide.u32 	%rd306, %r502, 4;
	add.s64 	%rd307, %rd3, %rd306;
	ld.global.f32 	%f640, [%rd307];
	mul.f32 	%f641, %f13, 0f00000000;
	fma.rn.f32 	%f642, %f12, %f640, %f641;
	mul.f32 	%f643, %f15, %f642;
	st.global.f32 	[%rd307], %f643;
	add.s32 	%r503, %r502, 1;
	mul.wide.u32 	%rd308, %r503, 4;
	add.s64 	%rd309, %rd3, %rd308;
	ld.global.f32 	%f644, [%rd309];
	fma.rn.f32 	%f645, %f12, %f644, %f641;
	mul.f32 	%f646, %f15, %f645;
	st.global.f32 	[%rd309], %f646;
	add.s32 	%r504, %r502, 2;
	mul.wide.u32 	%rd310, %r504, 4;
	add.s64 	%rd311, %rd3, %rd310;
	ld.global.f32 	%f647, [%rd311];
	fma.rn.f32 	%f648, %f12, %f647, %f641;
	mul.f32 	%f649, %f15, %f648;
	st.global.f32 	[%rd311], %f649;
	add.s32 	%r505, %r502, 3;
	mul.wide.u32 	%rd312, %r505, 4;
	add.s64 	%rd313, %rd3, %rd312;
	ld.global.f32 	%f650, [%rd313];
	fma.rn.f32 	%f651, %f12, %f650, %f641;
	mul.f32 	%f652, %f15, %f651;
	st.global.f32 	[%rd313], %f652;
	add.s32 	%r506, %r502, 4;
	mul.wide.u32 	%rd314, %r506, 4;
	add.s64 	%rd315, %rd3, %rd314;
	ld.global.f32 	%f653, [%rd315];
	fma.rn.f32 	%f654, %f12, %f653, %f641;
	mul.f32 	%f655, %f15, %f654;
	st.global.f32 	[%rd315], %f655;
	add.s32 	%r507, %r502, 5;
	mul.wide.u32 	%rd316, %r507, 4;
	add.s64 	%rd317, %rd3, %rd316;
	ld.global.f32 	%f656, [%rd317];
	fma.rn.f32 	%f657, %f12, %f656, %f641;
	mul.f32 	%f658, %f15, %f657;
	st.global.f32 	[%rd317], %f658;
	add.s32 	%r508, %r502, 6;
	mul.wide.u32 	%rd318, %r508, 4;
	add.s64 	%rd319, %rd3, %rd318;
	ld.global.f32 	%f659, [%rd319];
	fma.rn.f32 	%f660, %f12, %f659, %f641;
	mul.f32 	%f661, %f15, %f660;
	st.global.f32 	[%rd319], %f661;
	add.s32 	%r509, %r502, 7;
	mul.wide.u32 	%rd320, %r509, 4;
	add.s64 	%rd321, %rd3, %rd320;
	ld.global.f32 	%f662, [%rd321];
	fma.rn.f32 	%f663, %f12, %f662, %f641;
	mul.f32 	%f664, %f15, %f663;
	st.global.f32 	[%rd321], %f664;
	add.s32 	%r575, %r575, 8;
$L__BB1_50:
	setp.eq.s32 	%p121, %r12, 0;
	@%p121 bra 	$L__BB1_57;
	setp.lt.u32 	%p122, %r13, 3;
	@%p122 bra 	$L__BB1_53;
	add.s32 	%r510, %r45, %r575;
	mul.wide.u32 	%rd322, %r510, 4;
	add.s64 	%rd323, %rd3, %rd322;
	ld.global.f32 	%f665, [%rd323];
	mul.f32 	%f666, %f12, %f665;
	fma.rn.f32 	%f667, %f13, 0f00000000, %f666;
	mul.f32 	%f668, %f15, %f667;
	st.global.f32 	[%rd323], %f668;
	add.s32 	%r511, %r510, 1;
	mul.wide.u32 	%rd324, %r511, 4;
	add.s64 	%rd325, %rd3, %rd324;
	ld.global.f32 	%f669, [%rd325];
	mul.f32 	%f670, %f12, %f669;
	fma.rn.f32 	%f671, %f13, 0f00000000, %f670;
	mul.f32 	%f672, %f15, %f671;
	st.global.f32 	[%rd325], %f672;
	add.s32 	%r512, %r510, 2;
	mul.wide.u32 	%rd326, %r512, 4;
	add.s64 	%rd327, %rd3, %rd326;
	ld.global.f32 	%f673, [%rd327];
	mul.f32 	%f674, %f12, %f673;
	fma.rn.f32 	%f675, %f13, 0f00000000, %f674;
	mul.f32 	%f676, %f15, %f675;
	st.global.f32 	[%rd327], %f676;
	add.s32 	%r513, %r510, 3;
	mul.wide.u32 	%rd328, %r513, 4;
	add.s64 	%rd329, %rd3, %rd328;
	ld.global.f32 	%f677, [%rd329];
	mul.f32 	%f678, %f12, %f677;
	fma.rn.f32 	%f679, %f13, 0f00000000, %f678;
	mul.f32 	%f680, %f15, %f679;
	st.global.f32 	[%rd329], %f680;
	add.s32 	%r575, %r575, 4;
$L__BB1_53:
	setp.eq.s32 	%p123, %r14, 0;
	@%p123 bra 	$L__BB1_57;
	setp.eq.s32 	%p124, %r14, 1;
	add.s32 	%r60, %r45, %r575;
	mul.wide.u32 	%rd330, %r60, 4;
	add.s64 	%rd331, %rd3, %rd330;
	ld.global.f32 	%f681, [%rd331];
	mul.f32 	%f27, %f13, 0f00000000;
	fma.rn.f32 	%f682, %f12, %f681, %f27;
	mul.f32 	%f683, %f15, %f682;
	st.global.f32 	[%rd331], %f683;
	@%p124 bra 	$L__BB1_57;
	setp.eq.s32 	%p125, %r14, 2;
	add.s32 	%r514, %r60, 1;
	mul.wide.u32 	%rd332, %r514, 4;
	add.s64 	%rd333, %rd3, %rd332;
	ld.global.f32 	%f684, [%rd333];
	fma.rn.f32 	%f685, %f12, %f684, %f27;
	mul.f32 	%f686, %f15, %f685;
	st.global.f32 	[%rd333], %f686;
	@%p125 bra 	$L__BB1_57;
	add.s32 	%r515, %r60, 2;
	mul.wide.u32 	%rd334, %r515, 4;
	add.s64 	%rd335, %rd3, %rd334;
	ld.global.f32 	%f687, [%rd335];
	fma.rn.f32 	%f688, %f12, %f687, %f27;
	mul.f32 	%f689, %f15, %f688;
	st.global.f32 	[%rd335], %f689;
$L__BB1_57:
	st.global.f32 	[%rd7], %f11;
	st.global.f32 	[%rd8], %f14;
$L__BB1_58:
	add.s32 	%r565, %r565, 1;
	setp.eq.s32 	%p134, %r565, %r147;
	@%p134 bra 	$L__BB1_185;
	bra.uni 	$L__BB1_17;
$L__BB1_59:
	setp.lt.u32 	%p109, %r16, 7;
	mov.f32 	%f744, 0f00000000;
	mov.b32 	%r578, 0;
	@%p109 bra 	$L__BB1_62;
	mov.f32 	%f744, 0f00000000;
	mov.b32 	%r569, 0;
$L__BB1_61:
	.pragma "nounroll";
	add.s32 	%r470, %r569, %r10;
	shl.b32 	%r471, %r470, 2;
	add.s32 	%r472, %r4, %r471;
	ld.shared.f32 	%f513, [%r472];
	sub.f32 	%f514, %f513, %f742;
	mul.f32 	%f515, %f514, 0f3FB8AA3B;
	ex2.approx.f32 	%f516, %f515;
	st.shared.f32 	[%r472], %f516;
	add.f32 	%f517, %f744, %f516;
	ld.shared.f32 	%f518, [%r472+4];
	sub.f32 	%f519, %f518, %f742;
	mul.f32 	%f520, %f519, 0f3FB8AA3B;
	ex2.approx.f32 	%f521, %f520;
	st.shared.f32 	[%r472+4], %f521;
	add.f32 	%f522, %f517, %f521;
	ld.shared.f32 	%f523, [%r472+8];
	sub.f32 	%f524, %f523, %f742;
	mul.f32 	%f525, %f524, 0f3FB8AA3B;
	ex2.approx.f32 	%f526, %f525;
	st.shared.f32 	[%r472+8], %f526;
	add.f32 	%f527, %f522, %f526;
	ld.shared.f32 	%f528, [%r472+12];
	sub.f32 	%f529, %f528, %f742;
	mul.f32 	%f530, %f529, 0f3FB8AA3B;
	ex2.approx.f32 	%f531, %f530;
	st.shared.f32 	[%r472+12], %f531;
	add.f32 	%f532, %f527, %f531;
	ld.shared.f32 	%f533, [%r472+16];
	sub.f32 	%f534, %f533, %f742;
	mul.f32 	%f535, %f534, 0f3FB8AA3B;
	ex2.approx.f32 	%f536, %f535;
	st.shared.f32 	[%r472+16], %f536;
	add.f32 	%f537, %f532, %f536;
	ld.shared.f32 	%f538, [%r472+20];
	sub.f32 	%f539, %f538, %f742;
	mul.f32 	%f540, %f539, 0f3FB8AA3B;
	ex2.approx.f32 	%f541, %f540;
	st.shared.f32 	[%r472+20], %f541;
	add.f32 	%f542, %f537, %f541;
	ld.shared.f32 	%f543, [%r472+24];
	sub.f32 	%f544, %f543, %f742;
	mul.f32 	%f545, %f544, 0f3FB8AA3B;
	ex2.approx.f32 	%f546, %f545;
	st.shared.f32 	[%r472+24], %f546;
	add.f32 	%f547, %f542, %f546;
	ld.shared.f32 	%f548, [%r472+28];
	sub.f32 	%f549, %f548, %f742;
	mul.f32 	%f550, %f549, 0f3FB8AA3B;
	ex2.approx.f32 	%f551, %f550;
	st.shared.f32 	[%r472+28], %f551;
	add.f32 	%f744, %f547, %f551;
	add.s32 	%r569, %r569, 8;
	setp.eq.s32 	%p110, %r569, %r23;
	mov.u32 	%r578, %r23;
	@%p110 bra 	$L__BB1_62;
	bra.uni 	$L__BB1_61;
$L__BB1_62:
	setp.eq.s32 	%p111, %r17, 0;
	@%p111 bra 	$L__BB1_21;
	add.s32 	%r473, %r17, -1;
	setp.lt.u32 	%p112, %r473, 3;
	@%p112 bra 	$L__BB1_65;
	add.s32 	%r474, %r578, %r10;
	shl.b32 	%r475, %r474, 2;
	add.s32 	%r476, %r4, %r475;
	ld.shared.f32 	%f553, [%r476];
	sub.f32 	%f554, %f553, %f742;
	mul.f32 	%f555, %f554, 0f3FB8AA3B;
	ex2.approx.f32 	%f556, %f555;
	st.shared.f32 	[%r476], %f556;
	add.f32 	%f557, %f744, %f556;
	ld.shared.f32 	%f558, [%r476+4];
	sub.f32 	%f559, %f558, %f742;
	mul.f32 	%f560, %f559, 0f3FB8AA3B;
	ex2.approx.f32 	%f561, %f560;
	st.shared.f32 	[%r476+4], %f561;
	add.f32 	%f562, %f557, %f561;
	ld.shared.f32 	%f563, [%r476+8];
	sub.f32 	%f564, %f563, %f742;
	mul.f32 	%f565, %f564, 0f3FB8AA3B;
	ex2.approx.f32 	%f566, %f565;
	st.shared.f32 	[%r476+8], %f566;
	add.f32 	%f567, %f562, %f566;
	ld.shared.f32 	%f568, [%r476+12];
	sub.f32 	%f569, %f568, %f742;
	mul.f32 	%f570, %f569, 0f3FB8AA3B;
	ex2.approx.f32 	%f571, %f570;
	st.shared.f32 	[%r476+12], %f571;
	add.f32 	%f744, %f567, %f571;
	add.s32 	%r578, %r578, 4;
$L__BB1_65:
	setp.eq.s32 	%p113, %r18, 0;
	@%p113 bra 	$L__BB1_21;
	setp.eq.s32 	%p114, %r18, 1;
	@%p114 bra 	$L__BB1_68;
	add.s32 	%r477, %r578, %r10;
	shl.b32 	%r478, %r477, 2;
	add.s32 	%r479, %r4, %r478;
	ld.shared.f32 	%f573, [%r479];
	sub.f32 	%f574, %f573, %f742;
	mul.f32 	%f575, %f574, 0f3FB8AA3B;
	ex2.approx.f32 	%f576, %f575;
	st.shared.f32 	[%r479], %f576;
	add.f32 	%f577, %f744, %f576;
	ld.shared.f32 	%f578, [%r479+4];
	sub.f32 	%f579, %f578, %f742;
	mul.f32 	%f580, %f579, 0f3FB8AA3B;
	ex2.approx.f32 	%f581, %f580;
	st.shared.f32 	[%r479+4], %f581;
	add.f32 	%f744, %f577, %f581;
	add.s32 	%r578, %r578, 2;
$L__BB1_68:
	setp.eq.s32 	%p115, %r24, 0;
	@%p115 bra 	$L__BB1_21;
	add.s32 	%r480, %r578, %r10;
	shl.b32 	%r481, %r480, 2;
	add.s32 	%r482, %r4, %r481;
	ld.shared.f32 	%f582, [%r482];
	sub.f32 	%f583, %f582, %f742;
	mul.f32 	%f584, %f583, 0f3FB8AA3B;
	ex2.approx.f32 	%f585, %f584;
	st.shared.f32 	[%r482], %f585;
	add.f32 	%f744, %f744, %f585;
	bra.uni 	$L__BB1_21;
$L__BB1_70:
	@%p5 bra 	$L__BB1_85;
	mov.f32 	%f742, 0fFF800000;
	mov.b32 	%r567, 0;
	bra.uni 	$L__BB1_35;
$L__BB1_72:
	setp.lt.u32 	%p77, %r11, 15;
	mad.lo.s32 	%r66, %r565, %r1, %r8;
	mov.b32 	%r581, 0;
	@%p77 bra 	$L__BB1_75;
	mov.b32 	%r566, 0;
$L__BB1_74:
	.pragma "nounroll";
	add.s32 	%r372, %r66, %r566;
	mul.wide.u32 	%rd211, %r372, 4;
	add.s64 	%rd212, %rd2, %rd211;
	ld.global.f32 	%f424, [%rd212];
	add.s32 	%r373, %r566, %r6;
	shl.b32 	%r374, %r373, 2;
	mov.u32 	%r375, smem;
	add.s32 	%r376, %r375, %r374;
	st.shared.f32 	[%r376], %f424;
	add.s32 	%r377, %r372, 1;
	mul.wide.u32 	%rd213, %r377, 4;
	add.s64 	%rd214, %rd2, %rd213;
	ld.global.f32 	%f425, [%rd214];
	st.shared.f32 	[%r376+4], %f425;
	add.s32 	%r378, %r372, 2;
	mul.wide.u32 	%rd215, %r378, 4;
	add.s64 	%rd216, %rd2, %rd215;
	ld.global.f32 	%f426, [%rd216];
	st.shared.f32 	[%r376+8], %f426;
	add.s32 	%r379, %r372, 3;
	mul.wide.u32 	%rd217, %r379, 4;
	add.s64 	%rd218, %rd2, %rd217;
	ld.global.f32 	%f427, [%rd218];
	st.shared.f32 	[%r376+12], %f427;
	add.s32 	%r380, %r372, 4;
	mul.wide.u32 	%rd219, %r380, 4;
	add.s64 	%rd220, %rd2, %rd219;
	ld.global.f32 	%f428, [%rd220];
	st.shared.f32 	[%r376+16], %f428;
	add.s32 	%r381, %r372, 5;
	mul.wide.u32 	%rd221, %r381, 4;
	add.s64 	%rd222, %rd2, %rd221;
	ld.global.f32 	%f429, [%rd222];
	st.shared.f32 	[%r376+20], %f429;
	add.s32 	%r382, %r372, 6;
	mul.wide.u32 	%rd223, %r382, 4;
	add.s64 	%rd224, %rd2, %rd223;
	ld.global.f32 	%f430, [%rd224];
	st.shared.f32 	[%r376+24], %f430;
	add.s32 	%r383, %r372, 7;
	mul.wide.u32 	%rd225, %r383, 4;
	add.s64 	%rd226, %rd2, %rd225;
	ld.global.f32 	%f431, [%rd226];
	st.shared.f32 	[%r376+28], %f431;
	add.s32 	%r384, %r372, 8;
	mul.wide.u32 	%rd227, %r384, 4;
	add.s64 	%rd228, %rd2, %rd227;
	ld.global.f32 	%f432, [%rd228];
	st.shared.f32 	[%r376+32], %f432;
	add.s32 	%r385, %r372, 9;
	mul.wide.u32 	%rd229, %r385, 4;
	add.s64 	%rd230, %rd2, %rd229;
	ld.global.f32 	%f433, [%rd230];
	st.shared.f32 	[%r376+36], %f433;
	add.s32 	%r386, %r372, 10;
	mul.wide.u32 	%rd231, %r386, 4;
	add.s64 	%rd232, %rd2, %rd231;
	ld.global.f32 	%f434, [%rd232];
	st.shared.f32 	[%r376+40], %f434;
	add.s32 	%r387, %r372, 11;
	mul.wide.u32 	%rd233, %r387, 4;
	add.s64 	%rd234, %rd2, %rd233;
	ld.global.f32 	%f435, [%rd234];
	st.shared.f32 	[%r376+44], %f435;
	add.s32 	%r388, %r372, 12;
	mul.wide.u32 	%rd235, %r388, 4;
	add.s64 	%rd236, %rd2, %rd235;
	ld.global.f32 	%f436, [%rd236];
	st.shared.f32 	[%r376+48], %f436;
	add.s32 	%r389, %r372, 13;
	mul.wide.u32 	%rd237, %r389, 4;
	add.s64 	%rd238, %rd2, %rd237;
	ld.global.f32 	%f437, [%rd238];
	st.shared.f32 	[%r376+52], %f437;
	add.s32 	%r390, %r372, 14;
	mul.wide.u32 	%rd239, %r390, 4;
	add.s64 	%rd240, %rd2, %rd239;
	ld.global.f32 	%f438, [%rd240];
	st.shared.f32 	[%r376+56], %f438;
	add.s32 	%r391, %r372, 15;
	mul.wide.u32 	%rd241, %r391, 4;
	add.s64 	%rd242, %rd2, %rd241;
	ld.global.f32 	%f439, [%rd242];
	st.shared.f32 	[%r376+60], %f439;
	add.s32 	%r566, %r566, 16;
	setp.eq.s32 	%p78, %r566, %r25;
	mov.u32 	%r581, %r25;
	@%p78 bra 	$L__BB1_75;
	bra.uni 	$L__BB1_74;
$L__BB1_75:
	setp.eq.s32 	%p79, %r15, 0;
	@%p79 bra 	$L__BB1_19;
	add.s32 	%r392, %r15, -1;
	setp.lt.u32 	%p80, %r392, 7;
	@%p80 bra 	$L__BB1_78;
	add.s32 	%r393, %r66, %r581;
	mul.wide.u32 	%rd243, %r393, 4;
	add.s64 	%rd244, %rd2, %rd243;
	ld.global.f32 	%f440, [%rd244];
	add.s32 	%r394, %r581, %r6;
	shl.b32 	%r395, %r394, 2;
	mov.u32 	%r396, smem;
	add.s32 	%r397, %r396, %r395;
	st.shared.f32 	[%r397], %f440;
	add.s32 	%r398, %r393, 1;
	mul.wide.u32 	%rd245, %r398, 4;
	add.s64 	%rd246, %rd2, %rd245;
	ld.global.f32 	%f441, [%rd246];
	st.shared.f32 	[%r397+4], %f441;
	add.s32 	%r399, %r393, 2;
	mul.wide.u32 	%rd247, %r399, 4;
	add.s64 	%rd248, %rd2, %rd247;
	ld.global.f32 	%f442, [%rd248];
	st.shared.f32 	[%r397+8], %f442;
	add.s32 	%r400, %r393, 3;
	mul.wide.u32 	%rd249, %r400, 4;
	add.s64 	%rd250, %rd2, %rd249;
	ld.global.f32 	%f443, [%rd250];
	st.shared.f32 	[%r397+12], %f443;
	add.s32 	%r401, %r393, 4;
	mul.wide.u32 	%rd251, %r401, 4;
	add.s64 	%rd252, %rd2, %rd251;
	ld.global.f32 	%f444, [%rd252];
	st.shared.f32 	[%r397+16], %f444;
	add.s32 	%r402, %r393, 5;
	mul.wide.u32 	%rd253, %r402, 4;
	add.s64 	%rd254, %rd2, %rd253;
	ld.global.f32 	%f445, [%rd254];
	st.shared.f32 	[%r397+20], %f445;
	add.s32 	%r403, %r393, 6;
	mul.wide.u32 	%rd255, %r403, 4;
	add.s64 	%rd256, %rd2, %rd255;
	ld.global.f32 	%f446, [%rd256];
	st.shared.f32 	[%r397+24], %f446;
	add.s32 	%r404, %r393, 7;
	mul.wide.u32 	%rd257, %r404, 4;
	add.s64 	%rd258, %rd2, %rd257;
	ld.global.f32 	%f447, [%rd258];
	st.shared.f32 	[%r397+28], %f447;
	add.s32 	%r581, %r581, 8;
$L__BB1_78:
	setp.eq.s32 	%p81, %r12, 0;
	@%p81 bra 	$L__BB1_19;
	setp.lt.u32 	%p82, %r13, 3;
	@%p82 bra 	$L__BB1_81;
	add.s32 	%r405, %r66, %r581;
	mul.wide.u32 	%rd259, %r405, 4;
	add.s64 	%rd260, %rd2, %rd259;
	ld.global.f32 	%f448, [%rd260];
	add.s32 	%r406, %r581, %r6;
	shl.b32 	%r407, %r406, 2;
	mov.u32 	%r408, smem;
	add.s32 	%r409, %r408, %r407;
	st.shared.f32 	[%r409], %f448;
	add.s32 	%r410, %r405, 1;
	mul.wide.u32 	%rd261, %r410, 4;
	add.s64 	%rd262, %rd2, %rd261;
	ld.global.f32 	%f449, [%rd262];
	st.shared.f32 	[%r409+4], %f449;
	add.s32 	%r411, %r405, 2;
	mul.wide.u32 	%rd263, %r411, 4;
	add.s64 	%rd264, %rd2, %rd263;
	ld.global.f32 	%f450, [%rd264];
	st.shared.f32 	[%r409+8], %f450;
	add.s32 	%r412, %r405, 3;
	mul.wide.u32 	%rd265, %r412, 4;
	add.s64 	%rd266, %rd2, %rd265;
	ld.global.f32 	%f451, [%rd266];
	st.shared.f32 	[%r409+12], %f451;
	add.s32 	%r581, %r581, 4;
$L__BB1_81:
	setp.eq.s32 	%p83, %r14, 0;
	@%p83 bra 	$L__BB1_19;
	setp.eq.s32 	%p84, %r14, 1;
	add.s32 	%r72, %r66, %r581;
	mul.wide.u32 	%rd267, %r72, 4;
	add.s64 	%rd268, %rd2, %rd267;
	ld.global.f32 	%f452, [%rd268];
	add.s32 	%r413, %r581, %r6;
	shl.b32 	%r414, %r413, 2;
	mov.u32 	%r415, smem;
	add.s32 	%r73, %r415, %r414;
	st.shared.f32 	[%r73], %f452;
	@%p84 bra 	$L__BB1_19;
	setp.eq.s32 	%p85, %r14, 2;
	add.s32 	%r416, %r72, 1;
	mul.wide.u32 	%rd269, %r416, 4;
	add.s64 	%rd270, %rd2, %rd269;
	ld.global.f32 	%f453, [%rd270];
	st.shared.f32 	[%r73+4], %f453;
	@%p85 bra 	$L__BB1_19;
	add.s32 	%r417, %r72, 2;
	mul.wide.u32 	%rd271, %r417, 4;
	add.s64 	%rd272, %rd2, %rd271;
	ld.global.f32 	%f454, [%rd272];
	st.shared.f32 	[%r73+8], %f454;
	bra.uni 	$L__BB1_19;
$L__BB1_85:
	setp.lt.u32 	%p97, %r16, 7;
	mov.f32 	%f742, 0fFF800000;
	mov.b32 	%r585, 0;
	@%p97 bra 	$L__BB1_88;
	mov.f32 	%f742, 0fFF800000;
	mov.b32 	%r583, 0;
$L__BB1_87:
	.pragma "nounroll";
	add.s32 	%r455, %r583, %r10;
	shl.b32 	%r456, %r455, 2;
	add.s32 	%r457, %r4, %r456;
	st.shared.f32 	[%r457], %f1;
	setp.gt.f32 	%p98, %f1, %f742;
	selp.f32 	%f742, %f1, %f742, %p98;
	st.shared.f32 	[%r457+4], %f1;
	st.shared.f32 	[%r457+8], %f1;
	st.shared.f32 	[%r457+12], %f1;
	st.shared.f32 	[%r457+16], %f1;
	st.shared.f32 	[%r457+20], %f1;
	st.shared.f32 	[%r457+24], %f1;
	st.shared.f32 	[%r457+28], %f1;
	add.s32 	%r583, %r583, 8;
	setp.ne.s32 	%p99, %r583, %r23;
	mov.u32 	%r585, %r23;
	@%p99 bra 	$L__BB1_87;
$L__BB1_88:
	setp.eq.s32 	%p100, %r17, 0;
	@%p100 bra 	$L__BB1_20;
	add.s32 	%r458, %r17, -1;
	setp.lt.u32 	%p101, %r458, 3;
	@%p101 bra 	$L__BB1_91;
	add.s32 	%r459, %r585, %r10;
	shl.b32 	%r460, %r459, 2;
	add.s32 	%r461, %r4, %r460;
	st.shared.f32 	[%r461], %f1;
	setp.gt.f32 	%p102, %f1, %f742;
	selp.f32 	%f742, %f1, %f742, %p102;
	st.shared.f32 	[%r461+4], %f1;
	st.shared.f32 	[%r461+8], %f1;
	st.shared.f32 	[%r461+12], %f1;
	add.s32 	%r585, %r585, 4;
$L__BB1_91:
	setp.eq.s32 	%p103, %r18, 0;
	@%p103 bra 	$L__BB1_20;
	setp.eq.s32 	%p104, %r18, 1;
	@%p104 bra 	$L__BB1_94;
	add.s32 	%r462, %r585, %r10;
	shl.b32 	%r463, %r462, 2;
	add.s32 	%r464, %r4, %r463;
	st.shared.f32 	[%r464], %f1;
	setp.gt.f32 	%p105, %f1, %f742;
	selp.f32 	%f742, %f1, %f742, %p105;
	st.shared.f32 	[%r464+4], %f1;
	add.s32 	%r585, %r585, 2;
$L__BB1_94:
	setp.eq.s32 	%p106, %r24, 0;
	@%p106 bra 	$L__BB1_20;
	add.s32 	%r465, %r585, %r10;
	shl.b32 	%r466, %r465, 2;
	add.s32 	%r467, %r4, %r466;
	st.shared.f32 	[%r467], %f1;
	setp.gt.f32 	%p107, %f1, %f742;
	selp.f32 	%f742, %f1, %f742, %p107;
	bra.uni 	$L__BB1_20;
$L__BB1_96:
	setp.lt.u32 	%p117, %r11, 15;
	mov.b32 	%r575, 0;
	@%p117 bra 	$L__BB1_47;
	mov.b32 	%r570, 0;
$L__BB1_98:
	.pragma "nounroll";
	add.s32 	%r485, %r45, %r570;
	mul.wide.u32 	%rd274, %r485, 4;
	add.s64 	%rd275, %rd3, %rd274;
	ld.global.f32 	%f591, [%rd275];
	mul.f32 	%f592, %f13, 0f00000000;
	fma.rn.f32 	%f593, %f12, %f591, %f592;
	mul.f32 	%f594, %f15, %f593;
	st.global.f32 	[%rd275], %f594;
	add.s32 	%r486, %r485, 1;
	mul.wide.u32 	%rd276, %r486, 4;
	add.s64 	%rd277, %rd3, %rd276;
	ld.global.f32 	%f595, [%rd277];
	fma.rn.f32 	%f596, %f12, %f595, %f592;
	mul.f32 	%f597, %f15, %f596;
	st.global.f32 	[%rd277], %f597;
	add.s32 	%r487, %r485, 2;
	mul.wide.u32 	%rd278, %r487, 4;
	add.s64 	%rd279, %rd3, %rd278;
	ld.global.f32 	%f598, [%rd279];
	fma.rn.f32 	%f599, %f12, %f598, %f592;
	mul.f32 	%f600, %f15, %f599;
	st.global.f32 	[%rd279], %f600;
	add.s32 	%r488, %r485, 3;
	mul.wide.u32 	%rd280, %r488, 4;
	add.s64 	%rd281, %rd3, %rd280;
	ld.global.f32 	%f601, [%rd281];
	fma.rn.f32 	%f602, %f12, %f601, %f592;
	mul.f32 	%f603, %f15, %f602;
	st.global.f32 	[%rd281], %f603;
	add.s32 	%r489, %r485, 4;
	mul.wide.u32 	%rd282, %r489, 4;
	add.s64 	%rd283, %rd3, %rd282;
	ld.global.f32 	%f604, [%rd283];
	fma.rn.f32 	%f605, %f12, %f604, %f592;
	mul.f32 	%f606, %f15, %f605;
	st.global.f32 	[%rd283], %f606;
	add.s32 	%r490, %r485, 5;
	mul.wide.u32 	%rd284, %r490, 4;
	add.s64 	%rd285, %rd3, %rd284;
	ld.global.f32 	%f607, [%rd285];
	fma.rn.f32 	%f608, %f12, %f607, %f592;
	mul.f32 	%f609, %f15, %f608;
	st.global.f32 	[%rd285], %f609;
	add.s32 	%r491, %r485, 6;
	mul.wide.u32 	%rd286, %r491, 4;
	add.s64 	%rd287, %rd3, %rd286;
	ld.global.f32 	%f610, [%rd287];
	fma.rn.f32 	%f611, %f12, %f610, %f592;
	mul.f32 	%f612, %f15, %f611;
	st.global.f32 	[%rd287], %f612;
	add.s32 	%r492, %r485, 7;
	mul.wide.u32 	%rd288, %r492, 4;
	add.s64 	%rd289, %rd3, %rd288;
	ld.global.f32 	%f613, [%rd289];
	fma.rn.f32 	%f614, %f12, %f613, %f592;
	mul.f32 	%f615, %f15, %f614;
	st.global.f32 	[%rd289], %f615;
	add.s32 	%r493, %r485, 8;
	mul.wide.u32 	%rd290, %r493, 4;
	add.s64 	%rd291, %rd3, %rd290;
	ld.global.f32 	%f616, [%rd291];
	fma.rn.f32 	%f617, %f12, %f616, %f592;
	mul.f32 	%f618, %f15, %f617;
	st.global.f32 	[%rd291], %f618;
	add.s32 	%r494, %r485, 9;
	mul.wide.u32 	%rd292, %r494, 4;
	add.s64 	%rd293, %rd3, %rd292;
	ld.global.f32 	%f619, [%rd293];
	fma.rn.f32 	%f620, %f12, %f619, %f592;
	mul.f32 	%f621, %f15, %f620;
	st.global.f32 	[%rd293], %f621;
	add.s32 	%r495, %r485, 10;
	mul.wide.u32 	%rd294, %r495, 4;
	add.s64 	%rd295, %rd3, %rd294;
	ld.global.f32 	%f622, [%rd295];
	fma.rn.f32 	%f623, %f12, %f622, %f592;
	mul.f32 	%f624, %f15, %f623;
	st.global.f32 	[%rd295], %f624;
	add.s32 	%r496, %r485, 11;
	mul.wide.u32 	%rd296, %r496, 4;
	add.s64 	%rd297, %rd3, %rd296;
	ld.global.f32 	%f625, [%rd297];
	fma.rn.f32 	%f626, %f12, %f625, %f592;
	mul.f32 	%f627, %f15, %f626;
	st.global.f32 	[%rd297], %f627;
	add.s32 	%r497, %r485, 12;
	mul.wide.u32 	%rd298, %r497, 4;
	add.s64 	%rd299, %rd3, %rd298;
	ld.global.f32 	%f628, [%rd299];
	fma.rn.f32 	%f629, %f12, %f628, %f592;
	mul.f32 	%f630, %f15, %f629;
	st.global.f32 	[%rd299], %f630;
	add.s32 	%r498, %r485, 13;
	mul.wide.u32 	%rd300, %r498, 4;
	add.s64 	%rd301, %rd3, %rd300;
	ld.global.f32 	%f631, [%rd301];
	fma.rn.f32 	%f632, %f12, %f631, %f592;
	mul.f32 	%f633, %f15, %f632;
	st.global.f32 	[%rd301], %f633;
	add.s32 	%r499, %r485, 14;
	mul.wide.u32 	%rd302, %r499, 4;
	add.s64 	%rd303, %rd3, %rd302;
	ld.global.f32 	%f634, [%rd303];
	fma.rn.f32 	%f635, %f12, %f634, %f592;
	mul.f32 	%f636, %f15, %f635;
	st.global.f32 	[%rd303], %f636;
	add.s32 	%r500, %r485, 15;
	mul.wide.u32 	%rd304, %r500, 4;
	add.s64 	%rd305, %rd3, %rd304;
	ld.global.f32 	%f637, [%rd305];
	fma.rn.f32 	%f638, %f12, %f637, %f592;
	mul.f32 	%f639, %f15, %f638;
	st.global.f32 	[%rd305], %f639;
	add.s32 	%r570, %r570, 16;
	setp.eq.s32 	%p118, %r570, %r25;
	mov.u32 	%r575, %r25;
	@%p118 bra 	$L__BB1_47;
	bra.uni 	$L__BB1_98;
$L__BB1_99:
	setp.lt.s32 	%p15, %r148, 1;
	@%p15 bra 	$L__BB1_154;
	mov.b32 	%r592, 0;
$L__BB1_101:
	@%p3 bra 	$L__BB1_122;
	@%p5 bra 	$L__BB1_103;
	bra.uni 	$L__BB1_130;
$L__BB1_103:
	mad.lo.s32 	%r304, %r592, %r149, %r9;
	mul.wide.u32 	%rd210, %r304, 4;
	add.s64 	%rd9, %rd5, %rd210;
	ld.global.f32 	%f60, [%rd9];
	add.s64 	%rd10, %rd4, %rd210;
	ld.global.f32 	%f61, [%rd10];
	@%p5 bra 	$L__BB1_143;
	mov.f32 	%f790, 0fFF800000;
	mov.b32 	%r594, 0;
$L__BB1_105:
	setp.lt.u32 	%p47, %r11, 7;
	mul.lo.s32 	%r94, %r594, %r145;
	mov.f32 	%f783, 0f00000000;
	mov.b32 	%r598, 0;
	@%p47 bra 	$L__BB1_108;
	mov.f32 	%f783, 0f00000000;
	mov.b32 	%r595, 0;
$L__BB1_107:
	.pragma "nounroll";
	add.s32 	%r308, %r595, %r6;
	shl.b32 	%r309, %r308, 2;
	mov.u32 	%r310, smem;
	add.s32 	%r311, %r310, %r309;
	ld.shared.f32 	%f290, [%r311];
	add.s32 	%r312, %r595, %r94;
	shl.b32 	%r313, %r312, 2;
	add.s32 	%r314, %r2, %r313;
	ld.shared.f32 	%f291, [%r314];
	fma.rn.f32 	%f292, %f290, %f291, %f783;
	ld.shared.f32 	%f293, [%r311+4];
	ld.shared.f32 	%f294, [%r314+4];
	fma.rn.f32 	%f295, %f293, %f294, %f292;
	ld.shared.f32 	%f296, [%r311+8];
	ld.shared.f32 	%f297, [%r314+8];
	fma.rn.f32 	%f298, %f296, %f297, %f295;
	ld.shared.f32 	%f299, [%r311+12];
	ld.shared.f32 	%f300, [%r314+12];
	fma.rn.f32 	%f301, %f299, %f300, %f298;
	ld.shared.f32 	%f302, [%r311+16];
	ld.shared.f32 	%f303, [%r314+16];
	fma.rn.f32 	%f304, %f302, %f303, %f301;
	ld.shared.f32 	%f305, [%r311+20];
	ld.shared.f32 	%f306, [%r314+20];
	fma.rn.f32 	%f307, %f305, %f306, %f304;
	ld.shared.f32 	%f308, [%r311+24];
	ld.shared.f32 	%f309, [%r314+24];
	fma.rn.f32 	%f310, %f308, %f309, %f307;
	ld.shared.f32 	%f311, [%r311+28];
	ld.shared.f32 	%f312, [%r314+28];
	fma.rn.f32 	%f783, %f311, %f312, %f310;
	add.s32 	%r595, %r595, 8;
	setp.eq.s32 	%p48, %r595, %r19;
	mov.u32 	%r598, %r19;
	@%p48 bra 	$L__BB1_108;
	bra.uni 	$L__BB1_107;
$L__BB1_108:
	setp.eq.s32 	%p49, %r12, 0;
	@%p49 bra 	$L__BB1_116;
	setp.lt.u32 	%p50, %r13, 3;
	@%p50 bra 	$L__BB1_111;
	add.s32 	%r315, %r598, %r6;
	shl.b32 	%r316, %r315, 2;
	mov.u32 	%r317, smem;
	add.s32 	%r318, %r317, %r316;
	ld.shared.f32 	%f314, [%r318];
	add.s32 	%r319, %r598, %r94;
	shl.b32 	%r320, %r319, 2;
	add.s32 	%r321, %r2, %r320;
	ld.shared.f32 	%f315, [%r321];
	fma.rn.f32 	%f316, %f314, %f315, %f783;
	ld.shared.f32 	%f317, [%r318+4];
	ld.shared.f32 	%f318, [%r321+4];
	fma.rn.f32 	%f319, %f317, %f318, %f316;
	ld.shared.f32 	%f320, [%r318+8];
	ld.shared.f32 	%f321, [%r321+8];
	fma.rn.f32 	%f322, %f320, %f321, %f319;
	ld.shared.f32 	%f323, [%r318+12];
	ld.shared.f32 	%f324, [%r321+12];
	fma.rn.f32 	%f783, %f323, %f324, %f322;
	add.s32 	%r598, %r598, 4;
$L__BB1_111:
	setp.eq.s32 	%p51, %r14, 0;
	@%p51 bra 	$L__BB1_116;
	setp.eq.s32 	%p52, %r14, 1;
	@%p52 bra 	$L__BB1_114;
	add.s32 	%r322, %r598, %r6;
	shl.b32 	%r323, %r322, 2;
	mov.u32 	%r324, smem;
	add.s32 	%r325, %r324, %r323;
	ld.shared.f32 	%f326, [%r325];
	add.s32 	%r326, %r598, %r94;
	shl.b32 	%r327, %r326, 2;
	add.s32 	%r328, %r2, %r327;
	ld.shared.f32 	%f327, [%r328];
	fma.rn.f32 	%f328, %f326, %f327, %f783;
	ld.shared.f32 	%f329, [%r325+4];
	ld.shared.f32 	%f330, [%r328+4];
	fma.rn.f32 	%f783, %f329, %f330, %f328;
	add.s32 	%r598, %r598, 2;
$L__BB1_114:
	setp.eq.s32 	%p53, %r20, 0;
	@%p53 bra 	$L__BB1_116;
	add.s32 	%r329, %r598, %r6;
	shl.b32 	%r330, %r329, 2;
	mov.u32 	%r331, smem;
	add.s32 	%r332, %r331, %r330;
	ld.shared.f32 	%f331, [%r332];
	add.s32 	%r333, %r598, %r94;
	shl.b32 	%r334, %r333, 2;
	add.s32 	%r335, %r2, %r334;
	ld.shared.f32 	%f332, [%r335];
	fma.rn.f32 	%f783, %f331, %f332, %f783;
$L__BB1_116:
	mul.f32 	%f333, %f100, %f783;
	add.s32 	%r336, %r594, %r10;
	shl.b32 	%r337, %r336, 2;
	add.s32 	%r338, %r4, %r337;
	st.shared.f32 	[%r338], %f333;
	setp.gt.f32 	%p54, %f333, %f790;
	selp.f32 	%f790, %f333, %f790, %p54;
	add.s32 	%r594, %r594, 1;
	setp.eq.s32 	%p55, %r594, %r148;
	@%p55 bra 	$L__BB1_117;
	bra.uni 	$L__BB1_105;
$L__BB1_117:
	setp.lt.u32 	%p67, %r148, 8;
	mov.f32 	%f776, 0f00000000;
	mov.b32 	%r601, 0;
	@%p67 bra 	$L__BB1_120;
	mov.f32 	%f776, 0f00000000;
	mov.b32 	%r596, 0;
$L__BB1_119:
	.pragma "nounroll";
	add.s32 	%r356, %r596, %r10;
	shl.b32 	%r357, %r356, 2;
	add.s32 	%r358, %r4, %r357;
	ld.shared.f32 	%f342, [%r358];
	sub.f32 	%f343, %f342, %f790;
	mul.f32 	%f344, %f343, 0f3FB8AA3B;
	ex2.approx.f32 	%f345, %f344;
	st.shared.f32 	[%r358], %f345;
	add.f32 	%f346, %f776, %f345;
	ld.shared.f32 	%f347, [%r358+4];
	sub.f32 	%f348, %f347, %f790;
	mul.f32 	%f349, %f348, 0f3FB8AA3B;
	ex2.approx.f32 	%f350, %f349;
	st.shared.f32 	[%r358+4], %f350;
	add.f32 	%f351, %f346, %f350;
	ld.shared.f32 	%f352, [%r358+8];
	sub.f32 	%f353, %f352, %f790;
	mul.f32 	%f354, %f353, 0f3FB8AA3B;
	ex2.approx.f32 	%f355, %f354;
	st.shared.f32 	[%r358+8], %f355;
	add.f32 	%f356, %f351, %f355;
	ld.shared.f32 	%f357, [%r358+12];
	sub.f32 	%f358, %f357, %f790;
	mul.f32 	%f359, %f358, 0f3FB8AA3B;
	ex2.approx.f32 	%f360, %f359;
	st.shared.f32 	[%r358+12], %f360;
	add.f32 	%f361, %f356, %f360;
	ld.shared.f32 	%f362, [%r358+16];
	sub.f32 	%f363, %f362, %f790;
	mul.f32 	%f364, %f363, 0f3FB8AA3B;
	ex2.approx.f32 	%f365, %f364;
	st.shared.f32 	[%r358+16], %f365;
	add.f32 	%f366, %f361, %f365;
	ld.shared.f32 	%f367, [%r358+20];
	sub.f32 	%f368, %f367, %f790;
	mul.f32 	%f369, %f368, 0f3FB8AA3B;
	ex2.approx.f32 	%f370, %f369;
	st.shared.f32 	[%r358+20], %f370;
	add.f32 	%f371, %f366, %f370;
	ld.shared.f32 	%f372, [%r358+24];
	sub.f32 	%f373, %f372, %f790;
	mul.f32 	%f374, %f373, 0f3FB8AA3B;
	ex2.approx.f32 	%f375, %f374;
	st.shared.f32 	[%r358+24], %f375;
	add.f32 	%f376, %f371, %f375;
	ld.shared.f32 	%f377, [%r358+28];
	sub.f32 	%f378, %f377, %f790;
	mul.f32 	%f379, %f378, 0f3FB8AA3B;
	ex2.approx.f32 	%f380, %f379;
	st.shared.f32 	[%r358+28], %f380;
	add.f32 	%f776, %f376, %f380;
	add.s32 	%r596, %r596, 8;
	setp.eq.s32 	%p68, %r596, %r23;
	mov.u32 	%r601, %r23;
	@%p68 bra 	$L__BB1_120;
	bra.uni 	$L__BB1_119;
$L__BB1_120:
	setp.eq.s32 	%p69, %r17, 0;
	@%p69 bra 	$L__BB1_121;
	bra.uni 	$L__BB1_123;
$L__BB1_121:
	max.f32 	%f415, %f60, %f790;
	sub.f32 	%f416, %f60, %f415;
	mul.f32 	%f417, %f416, 0f3FB8AA3B;
	ex2.approx.f32 	%f418, %f417;
	sub.f32 	%f419, %f790, %f415;
	mul.f32 	%f420, %f419, 0f3FB8AA3B;
	ex2.approx.f32 	%f421, %f420;
	mul.f32 	%f422, %f776, %f421;
	fma.rn.f32 	%f423, %f61, %f418, %f422;
	st.global.f32 	[%rd9], %f415;
	st.global.f32 	[%rd10], %f423;
$L__BB1_122:
	add.s32 	%r592, %r592, 1;
	setp.eq.s32 	%p74, %r592, %r147;
	@%p74 bra 	$L__BB1_185;
	bra.uni 	$L__BB1_101;
$L__BB1_123:
	add.s32 	%r359, %r17, -1;
	setp.lt.u32 	%p70, %r359, 3;
	@%p70 bra 	$L__BB1_125;
	add.s32 	%r360, %r601, %r10;
	shl.b32 	%r361, %r360, 2;
	add.s32 	%r362, %r4, %r361;
	ld.shared.f32 	%f382, [%r362];
	sub.f32 	%f383, %f382, %f790;
	mul.f32 	%f384, %f383, 0f3FB8AA3B;
	ex2.approx.f32 	%f385, %f384;
	st.shared.f32 	[%r362], %f385;
	add.f32 	%f386, %f776, %f385;
	ld.shared.f32 	%f387, [%r362+4];
	sub.f32 	%f388, %f387, %f790;
	mul.f32 	%f389, %f388, 0f3FB8AA3B;
	ex2.approx.f32 	%f390, %f389;
	st.shared.f32 	[%r362+4], %f390;
	add.f32 	%f391, %f386, %f390;
	ld.shared.f32 	%f392, [%r362+8];
	sub.f32 	%f393, %f392, %f790;
	mul.f32 	%f394, %f393, 0f3FB8AA3B;
	ex2.approx.f32 	%f395, %f394;
	st.shared.f32 	[%r362+8], %f395;
	add.f32 	%f396, %f391, %f395;
	ld.shared.f32 	%f397, [%r362+12];
	sub.f32 	%f398, %f397, %f790;
	mul.f32 	%f399, %f398, 0f3FB8AA3B;
	ex2.approx.f32 	%f400, %f399;
	st.shared.f32 	[%r362+12], %f400;
	add.f32 	%f776, %f396, %f400;
	add.s32 	%r601, %r601, 4;
$L__BB1_125:
	setp.eq.s32 	%p71, %r18, 0;
	@%p71 bra 	$L__BB1_121;
	setp.eq.s32 	%p72, %r18, 1;
	@%p72 bra 	$L__BB1_128;
	add.s32 	%r363, %r601, %r10;
	shl.b32 	%r364, %r363, 2;
	add.s32 	%r365, %r4, %r364;
	ld.shared.f32 	%f402, [%r365];
	sub.f32 	%f403, %f402, %f790;
	mul.f32 	%f404, %f403, 0f3FB8AA3B;
	ex2.approx.f32 	%f405, %f404;
	st.shared.f32 	[%r365], %f405;
	add.f32 	%f406, %f776, %f405;
	ld.shared.f32 	%f407, [%r365+4];
	sub.f32 	%f408, %f407, %f790;
	mul.f32 	%f409, %f408, 0f3FB8AA3B;
	ex2.approx.f32 	%f410, %f409;
	st.shared.f32 	[%r365+4], %f410;
	add.f32 	%f776, %f406, %f410;
	add.s32 	%r601, %r601, 2;
$L__BB1_128:
	setp.eq.s32 	%p73, %r24, 0;
	@%p73 bra 	$L__BB1_121;
	add.s32 	%r366, %r601, %r10;
	shl.b32 	%r367, %r366, 2;
	add.s32 	%r368, %r4, %r367;
	ld.shared.f32 	%f411, [%r368];
	sub.f32 	%f412, %f411, %f790;
	mul.f32 	%f413, %f412, 0f3FB8AA3B;
	ex2.approx.f32 	%f414, %f413;
	st.shared.f32 	[%r368], %f414;
	add.f32 	%f776, %f776, %f414;
	bra.uni 	$L__BB1_121;
$L__BB1_130:
	setp.lt.u32 	%p37, %r11, 15;
	mad.lo.s32 	%r111, %r592, %r1, %r8;
	mov.b32 	%r604, 0;
	@%p37 bra 	$L__BB1_133;
	mov.b32 	%r593, 0;
$L__BB1_132:
	.pragma "nounroll";
	add.s32 	%r258, %r111, %r593;
	mul.wide.u32 	%rd148, %r258, 4;
	add.s64 	%rd149, %rd2, %rd148;
	ld.global.f32 	%f255, [%rd149];
	add.s32 	%r259, %r593, %r6;
	shl.b32 	%r260, %r259, 2;
	mov.u32 	%r261, smem;
	add.s32 	%r262, %r261, %r260;
	st.shared.f32 	[%r262], %f255;
	add.s32 	%r263, %r258, 1;
	mul.wide.u32 	%rd150, %r263, 4;
	add.s64 	%rd151, %rd2, %rd150;
	ld.global.f32 	%f256, [%rd151];
	st.shared.f32 	[%r262+4], %f256;
	add.s32 	%r264, %r258, 2;
	mul.wide.u32 	%rd152, %r264, 4;
	add.s64 	%rd153, %rd2, %rd152;
	ld.global.f32 	%f257, [%rd153];
	st.shared.f32 	[%r262+8], %f257;
	add.s32 	%r265, %r258, 3;
	mul.wide.u32 	%rd154, %r265, 4;
	add.s64 	%rd155, %rd2, %rd154;
	ld.global.f32 	%f258, [%rd155];
	st.shared.f32 	[%r262+12], %f258;
	add.s32 	%r266, %r258, 4;
	mul.wide.u32 	%rd156, %r266, 4;
	add.s64 	%rd157, %rd2, %rd156;
	ld.global.f32 	%f259, [%rd157];
	st.shared.f32 	[%r262+16], %f259;
	add.s32 	%r267, %r258, 5;
	mul.wide.u32 	%rd158, %r267, 4;
	add.s64 	%rd159, %rd2, %rd158;
	ld.global.f32 	%f260, [%rd159];
	st.shared.f32 	[%r262+20], %f260;
	add.s32 	%r268, %r258, 6;
	mul.wide.u32 	%rd160, %r268, 4;
	add.s64 	%rd161, %rd2, %rd160;
	ld.global.f32 	%f261, [%rd161];
	st.shared.f32 	[%r262+24], %f261;
	add.s32 	%r269, %r258, 7;
	mul.wide.u32 	%rd162, %r269, 4;
	add.s64 	%rd163, %rd2, %rd162;
	ld.global.f32 	%f262, [%rd163];
	st.shared.f32 	[%r262+28], %f262;
	add.s32 	%r270, %r258, 8;
	mul.wide.u32 	%rd164, %r270, 4;
	add.s64 	%rd165, %rd2, %rd164;
	ld.global.f32 	%f263, [%rd165];
	st.shared.f32 	[%r262+32], %f263;
	add.s32 	%r271, %r258, 9;
	mul.wide.u32 	%rd166, %r271, 4;
	add.s64 	%rd167, %rd2, %rd166;
	ld.global.f32 	%f264, [%rd167];
	st.shared.f32 	[%r262+36], %f264;
	add.s32 	%r272, %r258, 10;
	mul.wide.u32 	%rd168, %r272, 4;
	add.s64 	%rd169, %rd2, %rd168;
	ld.global.f32 	%f265, [%rd169];
	st.shared.f32 	[%r262+40], %f265;
	add.s32 	%r273, %r258, 11;
	mul.wide.u32 	%rd170, %r273, 4;
	add.s64 	%rd171, %rd2, %rd170;
	ld.global.f32 	%f266, [%rd171];
	st.shared.f32 	[%r262+44], %f266;
	add.s32 	%r274, %r258, 12;
	mul.wide.u32 	%rd172, %r274, 4;
	add.s64 	%rd173, %rd2, %rd172;
	ld.global.f32 	%f267, [%rd173];
	st.shared.f32 	[%r262+48], %f267;
	add.s32 	%r275, %r258, 13;
	mul.wide.u32 	%rd174, %r275, 4;
	add.s64 	%rd175, %rd2, %rd174;
	ld.global.f32 	%f268, [%rd175];
	st.shared.f32 	[%r262+52], %f268;
	add.s32 	%r276, %r258, 14;
	mul.wide.u32 	%rd176, %r276, 4;
	add.s64 	%rd177, %rd2, %rd176;
	ld.global.f32 	%f269, [%rd177];
	st.shared.f32 	[%r262+56], %f269;
	add.s32 	%r277, %r258, 15;
	mul.wide.u32 	%rd178, %r277, 4;
	add.s64 	%rd179, %rd2, %rd178;
	ld.global.f32 	%f270, [%rd179];
	st.shared.f32 	[%r262+60], %f270;
	add.s32 	%r593, %r593, 16;
	setp.eq.s32 	%p38, %r593, %r21;
	mov.u32 	%r604, %r21;
	@%p38 bra 	$L__BB1_133;
	bra.uni 	$L__BB1_132;
$L__BB1_133:
	setp.eq.s32 	%p39, %r15, 0;
	@%p39 bra 	$L__BB1_103;
	add.s32 	%r278, %r15, -1;
	setp.lt.u32 	%p40, %r278, 7;
	@%p40 bra 	$L__BB1_136;
	add.s32 	%r279, %r111, %r604;
	mul.wide.u32 	%rd180, %r279, 4;
	add.s64 	%rd181, %rd2, %rd180;
	ld.global.f32 	%f271, [%rd181];
	add.s32 	%r280, %r604, %r6;
	shl.b32 	%r281, %r280, 2;
	mov.u32 	%r282, smem;
	add.s32 	%r283, %r282, %r281;
	st.shared.f32 	[%r283], %f271;
	add.s32 	%r284, %r279, 1;
	mul.wide.u32 	%rd182, %r284, 4;
	add.s64 	%rd183, %rd2, %rd182;
	ld.global.f32 	%f272, [%rd183];
	st.shared.f32 	[%r283+4], %f272;
	add.s32 	%r285, %r279, 2;
	mul.wide.u32 	%rd184, %r285, 4;
	add.s64 	%rd185, %rd2, %rd184;
	ld.global.f32 	%f273, [%rd185];
	st.shared.f32 	[%r283+8], %f273;
	add.s32 	%r286, %r279, 3;
	mul.wide.u32 	%rd186, %r286, 4;
	add.s64 	%rd187, %rd2, %rd186;
	ld.global.f32 	%f274, [%rd187];
	st.shared.f32 	[%r283+12], %f274;
	add.s32 	%r287, %r279, 4;
	mul.wide.u32 	%rd188, %r287, 4;
	add.s64 	%rd189, %rd2, %rd188;
	ld.global.f32 	%f275, [%rd189];
	st.shared.f32 	[%r283+16], %f275;
	add.s32 	%r288, %r279, 5;
	mul.wide.u32 	%rd190, %r288, 4;
	add.s64 	%rd191, %rd2, %rd190;
	ld.global.f32 	%f276, [%rd191];
	st.shared.f32 	[%r283+20], %f276;
	add.s32 	%r289, %r279, 6;
	mul.wide.u32 	%rd192, %r289, 4;
	add.s64 	%rd193, %rd2, %rd192;
	ld.global.f32 	%f277, [%rd193];
	st.shared.f32 	[%r283+24], %f277;
	add.s32 	%r290, %r279, 7;
	mul.wide.u32 	%rd194, %r290, 4;
	add.s64 	%rd195, %rd2, %rd194;
	ld.global.f32 	%f278, [%rd195];
	st.shared.f32 	[%r283+28], %f278;
	add.s32 	%r604, %r604, 8;
$L__BB1_136:
	setp.eq.s32 	%p41, %r12, 0;
	@%p41 bra 	$L__BB1_103;
	setp.lt.u32 	%p42, %r13, 3;
	@%p42 bra 	$L__BB1_139;
	add.s32 	%r291, %r111, %r604;
	mul.wide.u32 	%rd196, %r291, 4;
	add.s64 	%rd197, %rd2, %rd196;
	ld.global.f32 	%f279, [%rd197];
	add.s32 	%r292, %r604, %r6;
	shl.b32 	%r293, %r292, 2;
	mov.u32 	%r294, smem;
	add.s32 	%r295, %r294, %r293;
	st.shared.f32 	[%r295], %f279;
	add.s32 	%r296, %r291, 1;
	mul.wide.u32 	%rd198, %r296, 4;
	add.s64 	%rd199, %rd2, %rd198;
	ld.global.f32 	%f280, [%rd199];
	st.shared.f32 	[%r295+4], %f280;
	add.s32 	%r297, %r291, 2;
	mul.wide.u32 	%rd200, %r297, 4;
	add.s64 	%rd201, %rd2, %rd200;
	ld.global.f32 	%f281, [%rd201];
	st.shared.f32 	[%r295+8], %f281;
	add.s32 	%r298, %r291, 3;
	mul.wide.u32 	%rd202, %r298, 4;
	add.s64 	%rd203, %rd2, %rd202;
	ld.global.f32 	%f282, [%rd203];
	st.shared.f32 	[%r295+12], %f282;
	add.s32 	%r604, %r604, 4;
$L__BB1_139:
	setp.eq.s32 	%p43, %r14, 0;
	@%p43 bra 	$L__BB1_103;
	setp.eq.s32 	%p44, %r14, 1;
	add.s32 	%r117, %r111, %r604;
	mul.wide.u32 	%rd204, %r117, 4;
	add.s64 	%rd205, %rd2, %rd204;
	ld.global.f32 	%f283, [%rd205];
	add.s32 	%r299, %r604, %r6;
	shl.b32 	%r300, %r299, 2;
	mov.u32 	%r301, smem;
	add.s32 	%r118, %r301, %r300;
	st.shared.f32 	[%r118], %f283;
	@%p44 bra 	$L__BB1_103;
	setp.eq.s32 	%p45, %r14, 2;
	add.s32 	%r302, %r117, 1;
	mul.wide.u32 	%rd206, %r302, 4;
	add.s64 	%rd207, %rd2, %rd206;
	ld.global.f32 	%f284, [%rd207];
	st.shared.f32 	[%r118+4], %f284;
	@%p45 bra 	$L__BB1_103;
	add.s32 	%r303, %r117, 2;
	mul.wide.u32 	%rd208, %r303, 4;
	add.s64 	%rd209, %rd2, %rd208;
	ld.global.f32 	%f285, [%rd209];
	st.shared.f32 	[%r118+8], %f285;
	bra.uni 	$L__BB1_103;
$L__BB1_143:
	setp.lt.u32 	%p56, %r148, 8;
	mov.f32 	%f790, 0fFF800000;
	mov.b32 	%r608, 0;
	@%p56 bra 	$L__BB1_146;
	mov.f32 	%f790, 0fFF800000;
	mov.b32 	%r606, 0;
$L__BB1_145:
	.pragma "nounroll";
	add.s32 	%r341, %r606, %r10;
	shl.b32 	%r342, %r341, 2;
	add.s32 	%r343, %r4, %r342;
	st.shared.f32 	[%r343], %f1;
	setp.gt.f32 	%p57, %f1, %f790;
	selp.f32 	%f790, %f1, %f790, %p57;
	st.shared.f32 	[%r343+4], %f1;
	st.shared.f32 	[%r343+8], %f1;
	st.shared.f32 	[%r343+12], %f1;
	st.shared.f32 	[%r343+16], %f1;
	st.shared.f32 	[%r343+20], %f1;
	st.shared.f32 	[%r343+24], %f1;
	st.shared.f32 	[%r343+28], %f1;
	add.s32 	%r606, %r606, 8;
	setp.ne.s32 	%p58, %r606, %r23;
	mov.u32 	%r608, %r23;
	@%p58 bra 	$L__BB1_145;
$L__BB1_146:
	setp.eq.s32 	%p59, %r17, 0;
	@%p59 bra 	$L__BB1_117;
	add.s32 	%r344, %r17, -1;
	setp.lt.u32 	%p60, %r344, 3;
	@%p60 bra 	$L__BB1_149;
	add.s32 	%r345, %r608, %r10;
	shl.b32 	%r346, %r345, 2;
	add.s32 	%r347, %r4, %r346;
	st.shared.f32 	[%r347], %f1;
	setp.gt.f32 	%p61, %f1, %f790;
	selp.f32 	%f790, %f1, %f790, %p61;
	st.shared.f32 	[%r347+4], %f1;
	st.shared.f32 	[%r347+8], %f1;
	st.shared.f32 	[%r347+12], %f1;
	add.s32 	%r608, %r608, 4;
$L__BB1_149:
	setp.eq.s32 	%p62, %r18, 0;
	@%p62 bra 	$L__BB1_117;
	setp.eq.s32 	%p63, %r18, 1;
	@%p63 bra 	$L__BB1_152;
	add.s32 	%r348, %r608, %r10;
	shl.b32 	%r349, %r348, 2;
	add.s32 	%r350, %r4, %r349;
	st.shared.f32 	[%r350], %f1;
	setp.gt.f32 	%p64, %f1, %f790;
	selp.f32 	%f790, %f1, %f790, %p64;
	st.shared.f32 	[%r350+4], %f1;
	add.s32 	%r608, %r608, 2;
$L__BB1_152:
	setp.eq.s32 	%p65, %r24, 0;
	@%p65 bra 	$L__BB1_117;
	add.s32 	%r351, %r608, %r10;
	shl.b32 	%r352, %r351, 2;
	add.s32 	%r353, %r4, %r352;
	st.shared.f32 	[%r353], %f1;
	setp.gt.f32 	%p66, %f1, %f790;
	selp.f32 	%f790, %f1, %f790, %p66;
	bra.uni 	$L__BB1_117;
$L__BB1_154:
	@%p5 bra 	$L__BB1_172;
	mov.b32 	%r612, 0;
$L__BB1_156:
	@%p3 bra 	$L__BB1_171;
	setp.lt.u32 	%p18, %r11, 15;
	mad.lo.s32 	%r131, %r612, %r1, %r8;
	mov.b32 	%r615, 0;
	@%p18 bra 	$L__BB1_160;
	mov.b32 	%r613, 0;
$L__BB1_159:
	.pragma "nounroll";
	add.s32 	%r197, %r131, %r613;
	mul.wide.u32 	%rd62, %r197, 4;
	add.s64 	%rd63, %rd2, %rd62;
	ld.global.f32 	%f131, [%rd63];
	add.s32 	%r198, %r613, %r6;
	shl.b32 	%r199, %r198, 2;
	mov.u32 	%r200, smem;
	add.s32 	%r201, %r200, %r199;
	st.shared.f32 	[%r201], %f131;
	add.s32 	%r202, %r197, 1;
	mul.wide.u32 	%rd64, %r202, 4;
	add.s64 	%rd65, %rd2, %rd64;
	ld.global.f32 	%f132, [%rd65];
	st.shared.f32 	[%r201+4], %f132;
	add.s32 	%r203, %r197, 2;
	mul.wide.u32 	%rd66, %r203, 4;
	add.s64 	%rd67, %rd2, %rd66;
	ld.global.f32 	%f133, [%rd67];
	st.shared.f32 	[%r201+8], %f133;
	add.s32 	%r204, %r197, 3;
	mul.wide.u32 	%rd68, %r204, 4;
	add.s64 	%rd69, %rd2, %rd68;
	ld.global.f32 	%f134, [%rd69];
	st.shared.f32 	[%r201+12], %f134;
	add.s32 	%r205, %r197, 4;
	mul.wide.u32 	%rd70, %r205, 4;
	add.s64 	%rd71, %rd2, %rd70;
	ld.global.f32 	%f135, [%rd71];
	st.shared.f32 	[%r201+16], %f135;
	add.s32 	%r206, %r197, 5;
	mul.wide.u32 	%rd72, %r206, 4;
	add.s64 	%rd73, %rd2, %rd72;
	ld.global.f32 	%f136, [%rd73];
	st.shared.f32 	[%r201+20], %f136;
	add.s32 	%r207, %r197, 6;
	mul.wide.u32 	%rd74, %r207, 4;
	add.s64 	%rd75, %rd2, %rd74;
	ld.global.f32 	%f137, [%rd75];
	st.shared.f32 	[%r201+24], %f137;
	add.s32 	%r208, %r197, 7;
	mul.wide.u32 	%rd76, %r208, 4;
	add.s64 	%rd77, %rd2, %rd76;
	ld.global.f32 	%f138, [%rd77];
	st.shared.f32 	[%r201+28], %f138;
	add.s32 	%r209, %r197, 8;
	mul.wide.u32 	%rd78, %r209, 4;
	add.s64 	%rd79, %rd2, %rd78;
	ld.global.f32 	%f139, [%rd79];
	st.shared.f32 	[%r201+32], %f139;
	add.s32 	%r210, %r197, 9;
	mul.wide.u32 	%rd80, %r210, 4;
	add.s64 	%rd81, %rd2, %rd80;
	ld.global.f32 	%f140, [%rd81];
	st.shared.f32 	[%r201+36], %f140;
	add.s32 	%r211, %r197, 10;
	mul.wide.u32 	%rd82, %r211, 4;
	add.s64 	%rd83, %rd2, %rd82;
	ld.global.f32 	%f141, [%rd83];
	st.shared.f32 	[%r201+40], %f141;
	add.s32 	%r212, %r197, 11;
	mul.wide.u32 	%rd84, %r212, 4;
	add.s64 	%rd85, %rd2, %rd84;
	ld.global.f32 	%f142, [%rd85];
	st.shared.f32 	[%r201+44], %f142;
	add.s32 	%r213, %r197, 12;
	mul.wide.u32 	%rd86, %r213, 4;
	add.s64 	%rd87, %rd2, %rd86;
	ld.global.f32 	%f143, [%rd87];
	st.shared.f32 	[%r201+48], %f143;
	add.s32 	%r214, %r197, 13;
	mul.wide.u32 	%rd88, %r214, 4;
	add.s64 	%rd89, %rd2, %rd88;
	ld.global.f32 	%f144, [%rd89];
	st.shared.f32 	[%r201+52], %f144;
	add.s32 	%r215, %r197, 14;
	mul.wide.u32 	%rd90, %r215, 4;
	add.s64 	%rd91, %rd2, %rd90;
	ld.global.f32 	%f145, [%rd91];
	st.shared.f32 	[%r201+56], %f145;
	add.s32 	%r216, %r197, 15;
	mul.wide.u32 	%rd92, %r216, 4;
	add.s64 	%rd93, %rd2, %rd92;
	ld.global.f32 	%f146, [%rd93];
	st.shared.f32 	[%r201+60], %f146;
	add.s32 	%r613, %r613, 16;
	setp.ne.s32 	%p19, %r613, %r21;
	mov.u32 	%r615, %r21;
	@%p19 bra 	$L__BB1_159;
$L__BB1_160:
	setp.eq.s32 	%p20, %r15, 0;
	@%p20 bra 	$L__BB1_170;
	add.s32 	%r217, %r15, -1;
	setp.lt.u32 	%p21, %r217, 7;
	@%p21 bra 	$L__BB1_163;
	add.s32 	%r218, %r131, %r615;
	mul.wide.u32 	%rd94, %r218, 4;
	add.s64 	%rd95, %rd2, %rd94;
	ld.global.f32 	%f147, [%rd95];
	add.s32 	%r219, %r615, %r6;
	shl.b32 	%r220, %r219, 2;
	mov.u32 	%r221, smem;
	add.s32 	%r222, %r221, %r220;
	st.shared.f32 	[%r222], %f147;
	add.s32 	%r223, %r218, 1;
	mul.wide.u32 	%rd96, %r223, 4;
	add.s64 	%rd97, %rd2, %rd96;
	ld.global.f32 	%f148, [%rd97];
	st.shared.f32 	[%r222+4], %f148;
	add.s32 	%r224, %r218, 2;
	mul.wide.u32 	%rd98, %r224, 4;
	add.s64 	%rd99, %rd2, %rd98;
	ld.global.f32 	%f149, [%rd99];
	st.shared.f32 	[%r222+8], %f149;
	add.s32 	%r225, %r218, 3;
	mul.wide.u32 	%rd100, %r225, 4;
	add.s64 	%rd101, %rd2, %rd100;
	ld.global.f32 	%f150, [%rd101];
	st.shared.f32 	[%r222+12], %f150;
	add.s32 	%r226, %r218, 4;
	mul.wide.u32 	%rd102, %r226, 4;
	add.s64 	%rd103, %rd2, %rd102;
	ld.global.f32 	%f151, [%rd103];
	st.shared.f32 	[%r222+16], %f151;
	add.s32 	%r227, %r218, 5;
	mul.wide.u32 	%rd104, %r227, 4;
	add.s64 	%rd105, %rd2, %rd104;
	ld.global.f32 	%f152, [%rd105];
	st.shared.f32 	[%r222+20], %f152;
	add.s32 	%r228, %r218, 6;
	mul.wide.u32 	%rd106, %r228, 4;
	add.s64 	%rd107, %rd2, %rd106;
	ld.global.f32 	%f153, [%rd107];
	st.shared.f32 	[%r222+24], %f153;
	add.s32 	%r229, %r218, 7;
	mul.wide.u32 	%rd108, %r229, 4;
	add.s64 	%rd109, %rd2, %rd108;
	ld.global.f32 	%f154, [%rd109];
	st.shared.f32 	[%r222+28], %f154;
	add.s32 	%r615, %r615, 8;
$L__BB1_163:
	setp.eq.s32 	%p22, %r12, 0;
	@%p22 bra 	$L__BB1_170;
	setp.lt.u32 	%p23, %r13, 3;
	@%p23 bra 	$L__BB1_166;
	add.s32 	%r230, %r131, %r615;
	mul.wide.u32 	%rd110, %r230, 4;
	add.s64 	%rd111, %rd2, %rd110;
	ld.global.f32 	%f155, [%rd111];
	add.s32 	%r231, %r615, %r6;
	shl.b32 	%r232, %r231, 2;
	mov.u32 	%r233, smem;
	add.s32 	%r234, %r233, %r232;
	st.shared.f32 	[%r234], %f155;
	add.s32 	%r235, %r230, 1;
	mul.wide.u32 	%rd112, %r235, 4;
	add.s64 	%rd113, %rd2, %rd112;
	ld.global.f32 	%f156, [%rd113];
	st.shared.f32 	[%r234+4], %f156;
	add.s32 	%r236, %r230, 2;
	mul.wide.u32 	%rd114, %r236, 4;
	add.s64 	%rd115, %rd2, %rd114;
	ld.global.f32 	%f157, [%rd115];
	st.shared.f32 	[%r234+8], %f157;
	add.s32 	%r237, %r230, 3;
	mul.wide.u32 	%rd116, %r237, 4;
	add.s64 	%rd117, %rd2, %rd116;
	ld.global.f32 	%f158, [%rd117];
	st.shared.f32 	[%r234+12], %f158;
	add.s32 	%r615, %r615, 4;
$L__BB1_166:
	setp.eq.s32 	%p24, %r14, 0;
	@%p24 bra 	$L__BB1_170;
	setp.eq.s32 	%p25, %r14, 1;
	add.s32 	%r139, %r131, %r615;
	mul.wide.u32 	%rd118, %r139, 4;
	add.s64 	%rd119, %rd2, %rd118;
	ld.global.f32 	%f159, [%rd119];
	add.s32 	%r238, %r615, %r6;
	shl.b32 	%r239, %r238, 2;
	mov.u32 	%r240, smem;
	add.s32 	%r140, %r240, %r239;
	st.shared.f32 	[%r140], %f159;
	@%p25 bra 	$L__BB1_170;
	setp.eq.s32 	%p26, %r14, 2;
	add.s32 	%r241, %r139, 1;
	mul.wide.u32 	%rd120, %r241, 4;
	add.s64 	%rd121, %rd2, %rd120;
	ld.global.f32 	%f160, [%rd121];
	st.shared.f32 	[%r140+4], %f160;
	@%p26 bra 	$L__BB1_170;
	add.s32 	%r242, %r139, 2;
	mul.wide.u32 	%rd122, %r242, 4;
	add.s64 	%rd123, %rd2, %rd122;
	ld.global.f32 	%f161, [%rd123];
	st.shared.f32 	[%r140+8], %f161;
$L__BB1_170:
	mad.lo.s32 	%r243, %r612, %r149, %r9;
	mul.wide.u32 	%rd124, %r243, 4;
	add.s64 	%rd125, %rd5, %rd124;
	add.s64 	%rd126, %rd4, %rd124;
	ld.global.f32 	%f162, [%rd126];
	ld.global.f32 	%f163, [%rd125];
	max.f32 	%f164, %f163, 0fFF800000;
	sub.f32 	%f165, %f163, %f164;
	mul.f32 	%f166, %f165, 0f3FB8AA3B;
	ex2.approx.f32 	%f167, %f166;
	mov.f32 	%f168, 0fFF800000;
	sub.f32 	%f169, %f168, %f164;
	mul.f32 	%f170, %f169, 0f3FB8AA3B;
	ex2.approx.f32 	%f171, %f170;
	mul.f32 	%f172, %f171, 0f00000000;
	fma.rn.f32 	%f173, %f162, %f167, %f172;
	st.global.f32 	[%rd125], %f164;
	st.global.f32 	[%rd126], %f173;
$L__BB1_171:
	add.s32 	%r612, %r612, 1;
	setp.ne.s32 	%p27, %r612, %r147;
	@%p27 bra 	$L__BB1_156;
	bra.uni 	$L__BB1_185;
$L__BB1_172:
	setp.lt.u32 	%p28, %r147, 4;
	mov.b32 	%r611, 0;
	@%p28 bra 	$L__BB1_177;
	mov.b32 	%r610, 0;
$L__BB1_174:
	@%p3 bra 	$L__BB1_176;
	mad.lo.s32 	%r246, %r610, %r149, %r9;
	mul.wide.u32 	%rd127, %r246, 4;
	add.s64 	%rd128, %rd5, %rd127;
	ld.global.f32 	%f174, [%rd128];
	add.s64 	%rd129, %rd4, %rd127;
	ld.global.f32 	%f175, [%rd129];
	max.f32 	%f176, %f174, 0fFF800000;
	sub.f32 	%f177, %f174, %f176;
	mul.f32 	%f178, %f177, 0f3FB8AA3B;
	ex2.approx.f32 	%f179, %f178;
	mov.f32 	%f180, 0fFF800000;
	sub.f32 	%f181, %f180, %f176;
	mul.f32 	%f182, %f181, 0f3FB8AA3B;
	ex2.approx.f32 	%f183, %f182;
	mul.f32 	%f184, %f183, 0f00000000;
	fma.rn.f32 	%f185, %f175, %f179, %f184;
	st.global.f32 	[%rd128], %f176;
	st.global.f32 	[%rd129], %f185;
	add.s32 	%r247, %r246, %r149;
	mul.wide.u32 	%rd130, %r247, 4;
	add.s64 	%rd131, %rd5, %rd130;
	ld.global.f32 	%f186, [%rd131];
	add.s64 	%rd132, %rd4, %rd130;
	ld.global.f32 	%f187, [%rd132];
	max.f32 	%f188, %f186, 0fFF800000;
	sub.f32 	%f189, %f186, %f188;
	mul.f32 	%f190, %f189, 0f3FB8AA3B;
	ex2.approx.f32 	%f191, %f190;
	sub.f32 	%f192, %f180, %f188;
	mul.f32 	%f193, %f192, 0f3FB8AA3B;
	ex2.approx.f32 	%f194, %f193;
	mul.f32 	%f195, %f194, 0f00000000;
	fma.rn.f32 	%f196, %f187, %f191, %f195;
	st.global.f32 	[%rd131], %f188;
	st.global.f32 	[%rd132], %f196;
	add.s32 	%r248, %r247, %r149;
	mul.wide.u32 	%rd133, %r248, 4;
	add.s64 	%rd134, %rd5, %rd133;
	ld.global.f32 	%f197, [%rd134];
	add.s64 	%rd135, %rd4, %rd133;
	ld.global.f32 	%f198, [%rd135];
	max.f32 	%f199, %f197, 0fFF800000;
	sub.f32 	%f200, %f197, %f199;
	mul.f32 	%f201, %f200, 0f3FB8AA3B;
	ex2.approx.f32 	%f202, %f201;
	sub.f32 	%f203, %f180, %f199;
	mul.f32 	%f204, %f203, 0f3FB8AA3B;
	ex2.approx.f32 	%f205, %f204;
	mul.f32 	%f206, %f205, 0f00000000;
	fma.rn.f32 	%f207, %f198, %f202, %f206;
	st.global.f32 	[%rd134], %f199;
	st.global.f32 	[%rd135], %f207;
	add.s32 	%r249, %r248, %r149;
	mul.wide.u32 	%rd136, %r249, 4;
	add.s64 	%rd137, %rd5, %rd136;
	ld.global.f32 	%f208, [%rd137];
	add.s64 	%rd138, %rd4, %rd136;
	ld.global.f32 	%f209, [%rd138];
	max.f32 	%f210, %f208, 0fFF800000;
	sub.f32 	%f211, %f208, %f210;
	mul.f32 	%f212, %f211, 0f3FB8AA3B;
	ex2.approx.f32 	%f213, %f212;
	sub.f32 	%f214, %f180, %f210;
	mul.f32 	%f215, %f214, 0f3FB8AA3B;
	ex2.approx.f32 	%f216, %f215;
	mul.f32 	%f217, %f216, 0f00000000;
	fma.rn.f32 	%f218, %f209, %f213, %f217;
	st.global.f32 	[%rd137], %f210;
	st.global.f32 	[%rd138], %f218;
$L__BB1_176:
	add.s32 	%r610, %r610, 4;
	and.b32  	%r611, %r147, -4;
	setp.ne.s32 	%p30, %r610, %r611;
	@%p30 bra 	$L__BB1_174;
$L__BB1_177:
	setp.eq.s32 	%p31, %r22, 0;
	@%p31 bra 	$L__BB1_185;
	@%p3 bra 	$L__BB1_180;
	mad.lo.s32 	%r250, %r611, %r149, %r9;
	mul.wide.u32 	%rd139, %r250, 4;
	add.s64 	%rd140, %rd5, %rd139;
	ld.global.f32 	%f219, [%rd140];
	add.s64 	%rd141, %rd4, %rd139;
	ld.global.f32 	%f220, [%rd141];
	max.f32 	%f221, %f219, 0fFF800000;
	sub.f32 	%f222, %f219, %f221;
	mul.f32 	%f223, %f222, 0f3FB8AA3B;
	ex2.approx.f32 	%f224, %f223;
	mov.f32 	%f225, 0fFF800000;
	sub.f32 	%f226, %f225, %f221;
	mul.f32 	%f227, %f226, 0f3FB8AA3B;
	ex2.approx.f32 	%f228, %f227;
	mul.f32 	%f229, %f228, 0f00000000;
	fma.rn.f32 	%f230, %f220, %f224, %f229;
	st.global.f32 	[%rd140], %f221;
	st.global.f32 	[%rd141], %f230;
$L__BB1_180:
	setp.eq.s32 	%p33, %r22, 1;
	@%p33 bra 	$L__BB1_185;
	@%p3 bra 	$L__BB1_183;
	mad.lo.s32 	%r251, %r149, %r611, %r149;
	add.s32 	%r252, %r9, %r251;
	mul.wide.u32 	%rd142, %r252, 4;
	add.s64 	%rd143, %rd5, %rd142;
	ld.global.f32 	%f231, [%rd143];
	add.s64 	%rd144, %rd4, %rd142;
	ld.global.f32 	%f232, [%rd144];
	max.f32 	%f233, %f231, 0fFF800000;
	sub.f32 	%f234, %f231, %f233;
	mul.f32 	%f235, %f234, 0f3FB8AA3B;
	ex2.approx.f32 	%f236, %f235;
	mov.f32 	%f237, 0fFF800000;
	sub.f32 	%f238, %f237, %f233;
	mul.f32 	%f239, %f238, 0f3FB8AA3B;
	ex2.approx.f32 	%f240, %f239;
	mul.f32 	%f241, %f240, 0f00000000;
	fma.rn.f32 	%f242, %f232, %f236, %f241;
	st.global.f32 	[%rd143], %f233;
	st.global.f32 	[%rd144], %f242;
$L__BB1_183:
	@%p1 bra 	$L__BB1_185;
	add.s32 	%r253, %r611, 2;
	mad.lo.s32 	%r254, %r253, %r149, %r9;
	mul.wide.u32 	%rd145, %r254, 4;
	add.s64 	%rd146, %rd5, %rd145;
	ld.global.f32 	%f243, [%rd146];
	add.s64 	%rd147, %rd4, %rd145;
	ld.global.f32 	%f244, [%rd147];
	max.f32 	%f245, %f243, 0fFF800000;
	sub.f32 	%f246, %f243, %f245;
	mul.f32 	%f247, %f246, 0f3FB8AA3B;
	ex2.approx.f32 	%f248, %f247;
	mov.f32 	%f249, 0fFF800000;
	sub.f32 	%f250, %f249, %f245;
	mul.f32 	%f251, %f250, 0f3FB8AA3B;
	ex2.approx.f32 	%f252, %f251;
	mul.f32 	%f253, %f252, 0f00000000;
	fma.rn.f32 	%f254, %f244, %f248, %f253;
	st.global.f32 	[%rd146], %f245;
	st.global.f32 	[%rd147], %f254;
$L__BB1_185:
	ld.param.u32 	%r559, [_Z19v1_fwd_kernel_naivePKfS0_S0_iiiiiiifPfS1_S1__param_6];
	bar.sync 	0;
	add.s32 	%r560, %r560, 1;
	setp.ne.s32 	%p135, %r560, %r559;
	@%p135 bra 	$L__BB1_2;
$L__BB1_186:
	ret;

}
	// .globl	_Z13v2_fwd_kernelv
.visible .entry _Z13v2_fwd_kernelv()
{


	ret;

}


// ===== COMPILED SASS (sm_100) =====

	.target	sm_100

	.elftype	@"ET_EXEC"


//--------------------- .note.nv.tkinfo           --------------------------
	.section	.note.nv.tkinfo,"",@"SHT_NOTE"
	.sectionflags	@"SHF_NOTE_NV_TKINFO"
	.tkinfo
        /*0018*/ 	.word	0x00000002
        /*0030*/ 	.string	""
        /*0030*/ 	.string	"ptxas"
        /*0030*/ 	.string	"Cuda compilation tools, release 13.0, V13.0.88"
        /*0030*/ 	.string	"Build cuda_13.0.r13.0/compiler.36424714_0"
        /*0030*/ 	.string	"-arch sm_100 -m 64 "



//--------------------- .note.nv.cuinfo           --------------------------
	.section	.note.nv.cuinfo,"",@"SHT_NOTE"
	.sectionflags	@"SHF_NOTE_NV_CUINFO"
        /*0018*/ 	.short	0x0002
        /*001a*/ 	.short	0x0064
        /*001c*/ 	.short	0x0082
	.zero		2


//--------------------- .nv.info                  --------------------------
	.section	.nv.info,"",@"SHT_CUDA_INFO"
	.align	4


	//----- nvinfo : EIATTR_REGCOUNT
	.align		4
        /*0000*/ 	.byte	0x04, 0x2f
        /*0002*/ 	.short	(.L_1 - .L_0)
	.align		4
.L_0:
        /*0004*/ 	.word	index@(_Z18flash_attention_v1v)
        /*0008*/ 	.word	0x00000004


	//----- nvinfo : EIATTR_FRAME_SIZE
	.align		4
.L_1:
        /*000c*/ 	.byte	0x04, 0x11
        /*000e*/ 	.short	(.L_3 - .L_2)
	.align		4
.L_2:
        /*0010*/ 	.word	index@(_Z18flash_attention_v1v)
        /*0014*/ 	.word	0x00000000


	//----- nvinfo : EIATTR_REGCOUNT
	.align		4
.L_3:
        /*0018*/ 	.byte	0x04, 0x2f
        /*001a*/ 	.short	(.L_5 - .L_4)
	.align		4
.L_4:
        /*001c*/ 	.word	index@(_Z19v1_fwd_kernel_naivePKfS0_S0_iiiiiiifPfS1_S1_)
        /*0020*/ 	.word	0x00000020


	//----- nvinfo : EIATTR_FRAME_SIZE
	.align		4
.L_5:
        /*0024*/ 	.byte	0x04, 0x11
        /*0026*/ 	.short	(.L_7 - .L_6)
	.align		4
.L_6:
        /*0028*/ 	.word	index@($__internal_0_$__cuda_sm20_rcp_rn_f32_slowpath)
        /*002c*/ 	.word	0x00000000


	//----- nvinfo : EIATTR_FRAME_SIZE
	.align		4
.L_7:
        /*0030*/ 	.byte	0x04, 0x11
        /*0032*/ 	.short	(.L_9 - .L_8)
	.align		4
.L_8:
        /*0034*/ 	.word	index@(_Z19v1_fwd_kernel_naivePKfS0_S0_iiiiiiifPfS1_S1_)
        /*0038*/ 	.word	0x00000000


	//----- nvinfo : EIATTR_REGCOUNT
	.align		4
.L_9:
        /*003c*/ 	.byte	0x04, 0x2f
        /*003e*/ 	.short	(.L_11 - .L_10)
	.align		4
.L_10:
        /*0040*/ 	.word	index@(_Z13v2_fwd_kernelv)
        /*0044*/ 	.word	0x00000004


	//----- nvinfo : EIATTR_FRAME_SIZE
	.align		4
.L_11:
        /*0048*/ 	.byte	0x04, 0x11
        /*004a*/ 	.short	(.L_13 - .L_12)
	.align		4
.L_12:
        /*004c*/ 	.word	index@(_Z13v2_fwd_kernelv)
        /*0050*/ 	.word	0x00000000


	//----- nvinfo : EIATTR_MIN_STACK_SIZE
	.align		4
.L_13:
        /*0054*/ 	.byte	0x04, 0x12
        /*0056*/ 	.short	(.L_15 - .L_14)
	.align		4
.L_14:
        /*0058*/ 	.word	index@(_Z13v2_fwd_kernelv)
        /*005c*/ 	.word	0x00000000


	//----- nvinfo : EIATTR_MIN_STACK_SIZE
	.align		4
.L_15:
        /*0060*/ 	.byte	0x04, 0x12
        /*0062*/ 	.short	(.L_17 - .L_16)
	.align		4
.L_16:
        /*0064*/ 	.word	index@(_Z19v1_fwd_kernel_naivePKfS0_S0_iiiiiiifPfS1_S1_)
        /*0068*/ 	.word	0x00000000


	//----- nvinfo : EIATTR_MIN_STACK_SIZE
	.align		4
.L_17:
        /*006c*/ 	.byte	0x04, 0x12
        /*006e*/ 	.short	(.L_19 - .L_18)
	.align		4
.L_18:
        /*0070*/ 	.word	index@(_Z18flash_attention_v1v)
        /*0074*/ 	.word	0x00000000
.L_19:


//--------------------- .nv.compat                --------------------------
	.section	.nv.compat,"",@"SHT_CUDA_COMPAT_INFO"
	.align	4
        /*0000*/ 	.byte	0x02, 0x09, 0x00, 0x00, 0x02, 0x02, 0x01, 0x00, 0x02, 0x05, 0x05, 0x00, 0x03, 0x07, 0x01, 0x01
        /*0010*/ 	.byte	0x02, 0x03, 0x00, 0x00, 0x02, 0x06, 0x01, 0x00, 0x04, 0x0b, 0x08, 0x00, 0x01, 0x00, 0x00, 0x00
        /*0020*/ 	.byte	0x00, 0x00, 0x00, 0x00


//--------------------- .nv.info._Z13v2_fwd_kernelv --------------------------
	.section	.nv.info._Z13v2_fwd_kernelv,"",@"SHT_CUDA_INFO"
	.sectionflags	@""
	.align	4


	//----- nvinfo : EIATTR_CUDA_API_VERSION
	.align		4
        /*0000*/ 	.byte	0x04, 0x37
        /*0002*/ 	.short	(.L_21 - .L_20)
.L_20:
        /*0004*/ 	.word	0x00000082


	//----- nvinfo : EIATTR_SPARSE_MMA_MASK
	.align		4
.L_21:
        /*0008*/ 	.byte	0x03, 0x50
        /*000a*/ 	.short	0x0000


	//----- nvinfo : EIATTR_MAXREG_COUNT
	.align		4
        /*000c*/ 	.byte	0x03, 0x1b
        /*000e*/ 	.short	0x00ff


	//----- nvinfo : EIATTR_MERCURY_ISA_VERSION
	.align		4
        /*0010*/ 	.byte	0x03, 0x5f
        /*0012*/ 	.short	0x0101


	//----- nvinfo : EIATTR_VRC_CTA_INIT_COUNT
	.align		4
        /*0014*/ 	.byte	0x02, 0x4a
	.zero		1
	.zero		1


	//----- nvinfo : EIATTR_EXIT_INSTR_OFFSETS
	.align		4
        /*0018*/ 	.byte	0x04, 0x1c
        /*001a*/ 	.short	(.L_23 - .L_22)


	//   ....[0]....
.L_22:
        /*001c*/ 	.word	0x00000010


	//----- nvinfo : EIATTR_SW_WAR
	.align		4
.L_23:
        /*0020*/ 	.byte	0x04, 0x36
        /*0022*/ 	.short	(.L_25 - .L_24)
.L_24:
        /*0024*/ 	.word	0x00000008
.L_25:


//--------------------- .nv.info._Z19v1_fwd_kernel_naivePKfS0_S0_iiiiiiifPfS1_S1_ --------------------------
	.section	.nv.info._Z19v1_fwd_kernel_naivePKfS0_S0_iiiiiiifPfS1_S1_,"",@"SHT_CUDA_INFO"
	.sectionflags	@""
	.align	4


	//----- nvinfo : EIATTR_CUDA_API_VERSION
	.align		4
        /*0000*/ 	.byte	0x04, 0x37
        /*0002*/ 	.short	(.L_27 - .L_26)
.L_26:
        /*0004*/ 	.word	0x00000082


	//----- nvinfo : EIATTR_KPARAM_INFO
	.align		4
.L_27:
        /*0008*/ 	.byte	0x04, 0x17
        /*000a*/ 	.short	(.L_29 - .L_28)
.L_28:
        /*000c*/ 	.word	0x00000000
        /*0010*/ 	.short	0x000d
        /*0012*/ 	.short	0x0048
        /*0014*/ 	.byte	0x00, 0xf5, 0x21, 0x00


	//----- nvinfo : EIATTR_KPARAM_INFO
	.align		4
.L_29:
        /*0018*/ 	.byte	0x04, 0x17
        /*001a*/ 	.short	(.L_31 - .L_30)
.L_30:
        /*001c*/ 	.word	0x00000000
        /*0020*/ 	.short	0x000c
        /*0022*/ 	.short	0x0040
        /*0024*/ 	.byte	0x00, 0xf5, 0x21, 0x00


	//----- nvinfo : EIATTR_KPARAM_INFO
	.align		4
.L_31:
        /*0028*/ 	.byte	0x04, 0x17
        /*002a*/ 	.short	(.L_33 - .L_32)
.L_32:
        /*002c*/ 	.word	0x00000000
        /*0030*/ 	.short	0x000b
        /*0032*/ 	.short	0x0038
        /*0034*/ 	.byte	0x00, 0xf5, 0x21, 0x00


	//----- nvinfo : EIATTR_KPARAM_INFO
	.align		4
.L_33:
        /*0038*/ 	.byte	0x04, 0x17
        /*003a*/ 	.short	(.L_35 - .L_34)
.L_34:
        /*003c*/ 	.word	0x00000000
        /*0040*/ 	.short	0x000a
        /*0042*/ 	.short	0x0034
        /*0044*/ 	.byte	0x00, 0xf0, 0x11, 0x00


	//----- nvinfo : EIATTR_KPARAM_INFO
	.align		4
.L_35:
        /*0048*/ 	.byte	0x04, 0x17
        /*004a*/ 	.short	(.L_37 - .L_36)
.L_36:
        /*004c*/ 	.word	0x00000000
        /*0050*/ 	.short	0x0009
        /*0052*/ 	.short	0x0030
        /*0054*/ 	.byte	0x00, 0xf0, 0x11, 0x00


	//----- nvinfo : EIATTR_KPARAM_INFO
	.align		4
.L_37:
        /*0058*/ 	.byte	0x04, 0x17
        /*005a*/ 	.short	(.L_39 - .L_38)
.L_38:
        /*005c*/ 	.word	0x00000000
        /*0060*/ 	.short	0x0008
        /*0062*/ 	.short	0x002c
        /*0064*/ 	.byte	0x00, 0xf0, 0x11, 0x00


	//----- nvinfo : EIATTR_KPARAM_INFO
	.align		4
.L_39:
        /*0068*/ 	.byte	0x04, 0x17
        /*006a*/ 	.short	(.L_41 - .L_40)
.L_40:
        /*006c*/ 	.word	0x00000000
        /*0070*/ 	.short	0x0007
        /*0072*/ 	.short	0x0028
        /*0074*/ 	.byte	0x00, 0xf0, 0x11, 0x00


	//----- nvinfo : EIATTR_KPARAM_INFO
	.align		4
.L_41:
        /*0078*/ 	.byte	0x04, 0x17
        /*007a*/ 	.short	(.L_43 - .L_42)
.L_42:
        /*007c*/ 	.word	0x00000000
        /*0080*/ 	.short	0x0006
        /*0082*/ 	.short	0x0024
        /*0084*/ 	.byte	0x00, 0xf0, 0x11, 0x00


	//----- nvinfo : EIATTR_KPARAM_INFO
	.align		4
.L_43:
        /*0088*/ 	.byte	0x04, 0x17
        /*008a*/ 	.short	(.L_45 - .L_44)
.L_44:
        /*008c*/ 	.word	0x00000000
        /*0090*/ 	.short	0x0005
        /*0092*/ 	.short	0x0020
        /*0094*/ 	.byte	0x00, 0xf0, 0x11, 0x00


	//----- nvinfo : EIATTR_KPARAM_INFO
	.align		4
.L_45:
        /*0098*/ 	.byte	0x04, 0x17
        /*009a*/ 	.short	(.L_47 - .L_46)
.L_46:
        /*009c*/ 	.word	0x00000000
        /*00a0*/ 	.short	0x0004
        /*00a2*/ 	.short	0x001c
        /*00a4*/ 	.byte	0x00, 0xf0, 0x11, 0x00


	//----- nvinfo : EIATTR_KPARAM_INFO
	.align		4
.L_47:
        /*00a8*/ 	.byte	0x04, 0x17
        /*00aa*/ 	.short	(.L_49 - .L_48)
.L_48:
        /*00ac*/ 	.word	0x00000000
        /*00b0*/ 	.short	0x0003
        /*00b2*/ 	.short	0x0018
        /*00b4*/ 	.byte	0x00, 0xf0, 0x11, 0x00


	//----- nvinfo : EIATTR_KPARAM_INFO
	.align		4
.L_49:
        /*00b8*/ 	.byte	0x04, 0x17
        /*00ba*/ 	.short	(.L_51 - .L_50)
.L_50:
        /*00bc*/ 	.word	0x00000000
        /*00c0*/ 	.short	0x0002
        /*00c2*/ 	.short	0x0010
        /*00c4*/ 	.byte	0x00, 0xf5, 0x21, 0x00


	//----- nvinfo : EIATTR_KPARAM_INFO
	.align		4
.L_51:
        /*00c8*/ 	.byte	0x04, 0x17
        /*00ca*/ 	.short	(.L_53 - .L_52)
.L_52:
        /*00cc*/ 	.word	0x00000000
        /*00d0*/ 	.short	0x0001
        /*00d2*/ 	.short	0x0008
        /*00d4*/ 	.byte	0x00, 0xf5, 0x21, 0x00


	//----- nvinfo : EIATTR_KPARAM_INFO
	.align		4
.L_53:
        /*00d8*/ 	.byte	0x04, 0x17
        /*00da*/ 	.short	(.L_55 - .L_54)
.L_54:
        /*00dc*/ 	.word	0x00000000
        /*00e0*/ 	.short	0x0000
        /*00e2*/ 	.short	0x0000
        /*00e4*/ 	.byte	0x00, 0xf5, 0x21, 0x00


	//----- nvinfo : EIATTR_SPARSE_MMA_MASK
	.align		4
.L_55:
        /*00e8*/ 	.byte	0x03, 0x50
        /*00ea*/ 	.short	0x0000


	//----- nvinfo : EIATTR_MAXREG_COUNT
	.align		4
        /*00ec*/ 	.byte	0x03, 0x1b
        /*00ee*/ 	.short	0x00ff


	//----- nvinfo : EIATTR_NUM_BARRIERS
	.align		4
        /*00f0*/ 	.byte	0x02, 0x4c
        /*00f2*/ 	.byte	0x01
	.zero		1


	//----- nvinfo : EIATTR_MERCURY_ISA_VERSION
	.align		4
        /*00f4*/ 	.byte	0x03, 0x5f
        /*00f6*/ 	.short	0x0101


	//----- nvinfo : EIATTR_VRC_CTA_INIT_COUNT
	.align		4
        /*00f8*/ 	.byte	0x02, 0x4a
	.zero		1
	.zero		1


	//----- nvinfo : EIATTR_EXIT_INSTR_OFFSETS
	.align		4
        /*00fc*/ 	.byte	0x04, 0x1c
        /*00fe*/ 	.short	(.L_57 - .L_56)


	//   ....[0]....
.L_56:
        /*0100*/ 	.word	0x00000030


	//   ....[1]....
        /*0104*/ 	.word	0x00008320


	//----- nvinfo : EIATTR_CRS_STACK_SIZE
	.align		4
.L_57:
        /*0108*/ 	.byte	0x04, 0x1e
        /*010a*/ 	.short	(.L_59 - .L_58)
.L_58:
        /*010c*/ 	.word	0x00000000


	//----- nvinfo : EIATTR_CBANK_PARAM_SIZE
	.align		4
.L_59:
        /*0110*/ 	.byte	0x03, 0x19
        /*0112*/ 	.short	0x0050


	//----- nvinfo : EIATTR_PARAM_CBANK
	.align		4
        /*0114*/ 	.byte	0x04, 0x0a
        /*0116*/ 	.short	(.L_61 - .L_60)
	.align		4
.L_60:
        /*0118*/ 	.word	index@(.nv.constant0._Z19v1_fwd_kernel_naivePKfS0_S0_iiiiiiifPfS1_S1_)
        /*011c*/ 	.short	0x0380
        /*011e*/ 	.short	0x0050


	//----- nvinfo : EIATTR_SW_WAR
	.align		4
.L_61:
        /*0120*/ 	.byte	0x04, 0x36
        /*0122*/ 	.short	(.L_63 - .L_62)
.L_62:
        /*0124*/ 	.word	0x00000008
.L_63:


//--------------------- .nv.info._Z18flash_attention_v1v --------------------------
	.section	.nv.info._Z18flash_attention_v1v,"",@"SHT_CUDA_INFO"
	.sectionflags	@""
	.align	4


	//----- nvinfo : EIATTR_CUDA_API_VERSION
	.align		4
        /*0000*/ 	.byte	0x04, 0x37
        /*0002*/ 	.short	(.L_65 - .L_64)
.L_64:
        /*0004*/ 	.word	0x00000082


	//----- nvinfo : EIATTR_SPARSE_MMA_MASK
	.align		4
.L_65:
        /*0008*/ 	.byte	0x03, 0x50
        /*000a*/ 	.short	0x0000


	//----- nvinfo : EIATTR_MAXREG_COUNT
	.align		4
        /*000c*/ 	.byte	0x03, 0x1b
        /*000e*/ 	.short	0x00ff


	//----- nvinfo : EIATTR_MERCURY_ISA_VERSION
	.align		4
        /*0010*/ 	.byte	0x03, 0x5f
        /*0012*/ 	.short	0x0101


	//----- nvinfo : EIATTR_VRC_CTA_INIT_COUNT
	.align		4
        /*0014*/ 	.byte	0x02, 0x4a
	.zero		1
	.zero		1


	//----- nvinfo : EIATTR_EXIT_INSTR_OFFSETS
	.align		4
        /*0018*/ 	.byte	0x04, 0x1c
        /*001a*/ 	.short	(.L_67 - .L_66)


	//   ....[0]....
.L_66:
        /*001c*/ 	.word	0x00000010


	//----- nvinfo : EIATTR_SW_WAR
	.align		4
.L_67:
        /*0020*/ 	.byte	0x04, 0x36
        /*0022*/ 	.short	(.L_69 - .L_68)
.L_68:
        /*0024*/ 	.word	0x00000008
.L_69:


//--------------------- .nv.callgraph             --------------------------
	.section	.nv.callgraph,"",@"SHT_CUDA_CALLGRAPH"
	.align	4
	.sectionentsize	8
	.align		4
        /*0000*/ 	.word	0x00000000
	.align		4
        /*0004*/ 	.word	0xffffffff
	.align		4
        /*0008*/ 	.word	0x00000000
	.align		4
        /*000c*/ 	.word	0xfffffffe
	.align		4
        /*0010*/ 	.word	0x00000000
	.align		4
        /*0014*/ 	.word	0xfffffffd
	.align		4
        /*0018*/ 	.word	0x00000000
	.align		4
        /*001c*/ 	.word	0xfffffffc


//--------------------- .text._Z13v2_fwd_kernelv  --------------------------
	.section	.text._Z13v2_fwd_kernelv,"ax",@progbits
	.align	128
        .global         _Z13v2_fwd_kernelv
        .type           _Z13v2_fwd_kernelv,@function
        .size           _Z13v2_fwd_kernelv,(.L_x_99 - _Z13v2_fwd_kernelv)
        .other          _Z13v2_fwd_kernelv,@"STO_CUDA_ENTRY STV_DEFAULT"
_Z13v2_fwd_kernelv:
.text._Z13v2_fwd_kernelv:
[----:B------:R-:W-:Y:S01]  /*0000*/  LDC R1, c[0x0][0x37c] ;  /* 0x0000df00ff017b82 */ /* 0x000fe20000000800 */
[----:B------:R-:W-:Y:S05]  /*0010*/  EXIT ;  /* 0x000000000000794d */ /* 0x000fea0003800000 */
.L_x_0:
[----:B------:R-:W-:-:S00]  /*0020*/  BRA `(.L_x_0) ;  /* 0xfffffffc00fc7947 */ /* 0x000fc0000383ffff */
[----:B------:R-:W-:-:S00]  /*0030*/  NOP ;  /* 0x0000000000007918 */ /* 0x000fc00000000000 */
        /* <DEDUP_REMOVED lines=12> */
.L_x_99:


//--------------------- .text._Z19v1_fwd_kernel_naivePKfS0_S0_iiiiiiifPfS1_S1_ --------------------------
	.section	.text._Z19v1_fwd_kernel_naivePKfS0_S0_iiiiiiifPfS1_S1_,"ax",@progbits
	.align	128
        .global         _Z19v1_fwd_kernel_naivePKfS0_S0_iiiiiiifPfS1_S1_
        .type           _Z19v1_fwd_kernel_naivePKfS0_S0_iiiiiiifPfS1_S1_,@function
        .size           _Z19v1_fwd_kernel_naivePKfS0_S0_iiiiiiifPfS1_S1_,(.L_x_98 - _Z19v1_fwd_kernel_naivePKfS0_S0_iiiiiiifPfS1_S1_)
        .other          _Z19v1_fwd_kernel_naivePKfS0_S0_iiiiiiifPfS1_S1_,@"STO_CUDA_ENTRY STV_DEFAULT"
_Z19v1_fwd_kernel_naivePKfS0_S0_iiiiiiifPfS1_S1_:
.text._Z19v1_fwd_kernel_naivePKfS0_S0_iiiiiiifPfS1_S1_:
[----:B------:R-:W-:Y:S01]  /*0000*/  LDC R1, c[0x0][0x37c] ;  /* 0x0000df00ff017b82 */ /* 0x000fe20000000800 */
[----:B------:R-:W0:Y:S02]  /*0010*/  LDCU.64 UR18, c[0x0][0x3a0] ;  /* 0x00007400ff1277ac */ /* 0x000e240008000a00 */
[----:B0-----:R-:W-:-:S13]  /*0020*/  ISETP.NE.AND P0, PT, RZ, UR19, PT ;  /* 0x00000013ff007c0c */ /* 0x001fda000bf05270 */
[----:B------:R-:W-:Y:S05]  /*0030*/  @!P0 EXIT ;  /* 0x000000000000894d */ /* 0x000fea0003800000 */
[----:B------:R-:W0:Y:S01]  /*0040*/  S2UR UR5, SR_CTAID.X ;  /* 0x00000000000579c3 */ /* 0x000e220000002500 */
[----:B------:R-:W1:Y:S01]  /*0050*/  S2R R0, SR_TID.X ;  /* 0x0000000000007919 */ /* 0x000e620000002100 */
[----:B------:R-:W0:Y:S01]  /*0060*/  LDCU UR4, c[0x0][0x374] ;  /* 0x00006e80ff0477ac */ /* 0x000e220008000800 */
[----:B------:R-:W-:Y:S01]  /*0070*/  MOV R5, UR18 ;  /* 0x0000001200057c02 */ /* 0x000fe20008000f00 */
[----:B------:R-:W2:Y:S04]  /*0080*/  LDCU.64 UR8, c[0x0][0x398] ;  /* 0x00007300ff0877ac */ /* 0x000ea80008000a00 */
[----:B------:R-:W2:Y:S01]  /*0090*/  S2UR UR6, SR_CTAID.Y ;  /* 0x00000000000679c3 */ /* 0x000ea20000002600 */
[----:B------:R-:W1:Y:S01]  /*00a0*/  LDCU UR12, c[0x0][0x3b0] ;  /* 0x00007600ff0c77ac */ /* 0x000e620008000800 */
[----:B------:R-:W3:Y:S06]  /*00b0*/  LDCU UR14, c[0x0][0x3ac] ;  /* 0x00007580ff0e77ac */ /* 0x000eec0008000800 */
[----:B------:R-:W4:Y:S01]  /*00c0*/  LDC R2, c[0x0][0x3a8] ;  /* 0x0000ea00ff027b82 */ /* 0x000f220000000800 */
[----:B------:R-:W-:-:S02]  /*00d0*/  UIADD3 UR23, UPT, UPT, UR18, -0x1, URZ ;  /* 0xffffffff12177890 */ /* 0x000fc4000fffe0ff */
[----:B------:R-:W-:Y:S02]  /*00e0*/  ULOP3.LUT UR22, UR18, 0x7, URZ, 0xc0, !UPT ;  /* 0x0000000712167892 */ /* 0x000fe4000f8ec0ff */
[----:B------:R-:W-:-:S03]  /*00f0*/  ULOP3.LUT UR21, UR18, 0x3, URZ, 0xc0, !UPT ;  /* 0x0000000312157892 */ /* 0x000fc6000f8ec0ff */
[----:B------:R-:W5:Y:S01]  /*0100*/  S2UR UR7, SR_CgaCtaId ;  /* 0x00000000000779c3 */ /* 0x000f620000008800 */
[----:B0-----:R-:W-:Y:S02]  /*0110*/  UIMAD UR4, UR4, UR5, URZ ;  /* 0x00000005040472a4 */ /* 0x001fe4000f8e02ff */
[----:B------:R-:W-:Y:S02]  /*0120*/  ULOP3.LUT UR11, UR18, 0xfffffff8, URZ, 0xc0, !UPT ;  /* 0xfffffff8120b7892 */ /* 0x000fe4000f8ec0ff */
[----:B------:R-:W-:Y:S02]  /*0130*/  ULOP3.LUT UR20, UR18, 0x1, URZ, 0xc0, !UPT ;  /* 0x0000000112147892 */ /* 0x000fe4000f8ec0ff */
[----:B------:R-:W-:Y:S02]  /*0140*/  ULOP3.LUT UR10, UR18, 0xfffffff0, URZ, 0xc0, !UPT ;  /* 0xfffffff0120a7892 */ /* 0x000fe4000f8ec0ff */
[----:B--2---:R-:W-:Y:S01]  /*0150*/  UIMAD UR5, UR6, UR8, URZ ;  /* 0x00000008060572a4 */ /* 0x004fe2000f8e02ff */
[----:B-1----:R-:W-:Y:S01]  /*0160*/  ISETP.GE.U32.AND P3, PT, R0, UR12, PT ;  /* 0x0000000c00007c0c */ /* 0x002fe2000bf66070 */
[----:B------:R-:W-:-:S02]  /*0170*/  UIADD3 UR6, UPT, UPT, UR4, UR6, URZ ;  /* 0x0000000604067290 */ /* 0x000fc4000fffe0ff */
[----:B------:R-:W-:Y:S02]  /*0180*/  UIMAD UR5, UR4, UR8, UR5 ;  /* 0x00000008040572a4 */ /* 0x000fe4000f8e0205 */
[----:B---3--:R-:W-:Y:S01]  /*0190*/  UIMAD UR19, UR14, UR18, URZ ;  /* 0x000000120e1372a4 */ /* 0x008fe2000f8e02ff */
[----:B----4-:R-:W-:Y:S01]  /*01a0*/  LOP3.LUT R2, R2, 0x3, RZ, 0xc0, !PT ;  /* 0x0000000302027812 */ /* 0x010fe200078ec0ff */
[----:B------:R-:W-:Y:S01]  /*01b0*/  UMOV UR4, 0x400 ;  /* 0x0000040000047882 */ /* 0x000fe20000000000 */
[----:B------:R-:W-:Y:S01]  /*01c0*/  UIMAD UR6, UR6, UR9, URZ ;  /* 0x00000009060672a4 */ /* 0x000fe2000f8e02ff */
[----:B------:R-:W-:Y:S01]  /*01d0*/  IADD3 R4, PT, PT, R0, UR5, RZ ;  /* 0x0000000500047c10 */ /* 0x000fe2000fffe0ff */
[----:B------:R-:W-:Y:S01]  /*01e0*/  UIADD3 UR26, UPT, UPT, UR14, -0x1, URZ ;  /* 0xffffffff0e1a7890 */ /* 0x000fe2000fffe0ff */
[----:B------:R-:W-:Y:S01]  /*01f0*/  ISETP.EQ.OR P4, PT, R2, 0x2, P3 ;  /* 0x000000020200780c */ /* 0x000fe20001f82670 */
[----:B------:R-:W-:Y:S01]  /*0200*/  IMAD R2, R0, UR18, RZ ;  /* 0x0000001200027c24 */ /* 0x000fe2000f8e02ff */
[----:B------:R-:W-:-:S02]  /*0210*/  ULOP3.LUT UR25, UR14, 0x7, URZ, 0xc0, !UPT ;  /* 0x000000070e197892 */ /* 0x000fc4000f8ec0ff */
[----:B-----5:R-:W-:Y:S01]  /*0220*/  ULEA UR4, UR7, UR4, 0x18 ;  /* 0x0000000407047291 */ /* 0x020fe2000f8ec0ff */
[C-C-:B------:R-:W-:Y:S01]  /*0230*/  IMAD R3, R5.reuse, UR5, R2.reuse ;  /* 0x0000000505037c24 */ /* 0x140fe2000f8e0202 */
[----:B------:R-:W-:Y:S01]  /*0240*/  ULOP3.LUT UR24, UR14, 0x3, URZ, 0xc0, !UPT ;  /* 0x000000030e187892 */ /* 0x000fe2000f8ec0ff */
[----:B------:R-:W-:Y:S01]  /*0250*/  IMAD R5, R5, UR6, R2 ;  /* 0x0000000605057c24 */ /* 0x000fe2000f8e0202 */
[----:B------:R-:W-:Y:S02]  /*0260*/  ULEA UR13, UR19, UR4, 0x2 ;  /* 0x00000004130d7291 */ /* 0x000fe4000f8e10ff */
[----:B------:R-:W-:Y:S02]  /*0270*/  ULOP3.LUT UR12, UR14, 0x7ffffff8, URZ, 0xc0, !UPT ;  /* 0x7ffffff80e0c7892 */ /* 0x000fe4000f8ec0ff */
[----:B------:R-:W-:Y:S02]  /*0280*/  ULEA UR27, UR19, UR13, 0x2 ;  /* 0x0000000d131b7291 */ /* 0x000fe4000f8e10ff */
[----:B------:R-:W-:-:S02]  /*0290*/  ULOP3.LUT UR9, UR18, 0x7ffffff0, URZ, 0xc0, !UPT ;  /* 0x7ffffff012097892 */ /* 0x000fc4000f8ec0ff */
[----:B------:R-:W-:Y:S01]  /*02a0*/  ULOP3.LUT UR8, UR18, 0x7ffffff8, URZ, 0xc0, !UPT ;  /* 0x7ffffff812087892 */ /* 0x000fe2000f8ec0ff */
[----:B------:R-:W0:Y:S01]  /*02b0*/  LDCU.64 UR16, c[0x0][0x358] ;  /* 0x00006b00ff1077ac */ /* 0x000e220008000a00 */
[----:B------:R-:W-:Y:S02]  /*02c0*/  ULOP3.LUT UR14, UR14, 0x1, URZ, 0xc0, !UPT ;  /* 0x000000010e0e7892 */ /* 0x000fe4000f8ec0ff */
[----:B------:R-:W-:Y:S01]  /*02d0*/  ULEA UR28, UR19, UR27, 0x2 ;  /* 0x0000001b131c7291 */ /* 0x000fe2000f8e10ff */
[----:B------:R-:W-:-:S11]  /*02e0*/  UMOV UR4, URZ ;  /* 0x000000ff00047c82 */ /* 0x000fd60008000000 */
.L_x_91:
[----:B-1----:R-:W1:Y:S02]  /*02f0*/  LDCU UR7, c[0x0][0x3a0] ;  /* 0x00007400ff0777ac */ /* 0x002e640008000800 */
[----:B-1----:R-:W-:-:S09]  /*0300*/  UISETP.NE.AND UP0, UPT, UR7, URZ, UPT ;  /* 0x000000ff0700728c */ /* 0x002fd2000bf05270 */
[----:B0-234-:R-:W-:Y:S05]  /*0310*/  BRA.U !UP0, `(.L_x_1) ;  /* 0x00000009085c7547 */ /* 0x01dfea000b800000 */
[----:B------:R-:W-:Y:S01]  /*0320*/  UISETP.GE.U32.AND UP1, UPT, UR23, 0x7, UPT ;  /* 0x000000071700788c */ /* 0x000fe2000bf26070 */
[----:B------:R-:W-:Y:S01]  /*0330*/  MOV R6, UR4 ;  /* 0x0000000400067c02 */ /* 0x000fe20008000f00 */
[----:B------:R-:W-:-:S04]  /*0340*/  UMOV UR5, URZ ;  /* 0x000000ff00057c82 */ /* 0x000fc80008000000 */
[----:B------:R-:W-:-:S03]  /*0350*/  IMAD R6, R6, UR19, R5 ;  /* 0x0000001306067c24 */ /* 0x000fc6000f8e0205 */
[----:B------:R-:W-:Y:S05]  /*0360*/  BRA.U !UP1, `(.L_x_2) ;  /* 0x0000000509087547 */ /* 0x000fea000b800000 */
[----:B------:R-:W-:-:S05]  /*0370*/  UMOV UR5, URZ ;  /* 0x000000ff00057c82 */ /* 0x000fca0008000000 */
.L_x_3:
[----:B-1----:R-:W1:Y:S01]  /*0380*/  LDC.64 R12, c[0x0][0x388] ;  /* 0x0000e200ff0c7b82 */ /* 0x002e620000000a00 */
[----:B------:R-:W-:-:S07]  /*0390*/  IADD3 R25, PT, PT, R6, UR5, RZ ;  /* 0x0000000506197c10 */ /* 0x000fce000fffe0ff */
[----:B------:R-:W2:Y:S01]  /*03a0*/  LDC.64 R16, c[0x0][0x390] ;  /* 0x0000e400ff107b82 */ /* 0x000ea20000000a00 */
[----:B-1----:R-:W-:-:S06]  /*03b0*/  IMAD.WIDE.U32 R28, R25, 0x4, R12 ;  /* 0x00000004191c7825 */ /* 0x002fcc00078e000c */
[----:B0-----:R-:W3:Y:S01]  /*03c0*/  LDG.E R28, desc[UR16][R28.64] ;  /* 0x000000101c1c7981 */ /* 0x001ee2000c1e1900 */
[----:B--2---:R-:W-:-:S06]  /*03d0*/  IMAD.WIDE.U32 R18, R25, 0x4, R16 ;  /* 0x0000000419127825 */ /* 0x004fcc00078e0010 */
[----:B------:R0:W2:Y:S01]  /*03e0*/  LDG.E R19, desc[UR16][R18.64] ;  /* 0x0000001012137981 */ /* 0x0000a2000c1e1900 */
[C---:B------:R-:W-:Y:S02]  /*03f0*/  IADD3 R22, PT, PT, R25.reuse, 0x2, RZ ;  /* 0x0000000219167810 */ /* 0x040fe40007ffe0ff */
[C---:B------:R-:W-:Y:S02]  /*0400*/  IADD3 R20, PT, PT, R25.reuse, 0x3, RZ ;  /* 0x0000000319147810 */ /* 0x040fe40007ffe0ff */
[----:B------:R-:W-:Y:S01]  /*0410*/  IADD3 R11, PT, PT, R25, 0x1, RZ ;  /* 0x00000001190b7810 */ /* 0x000fe20007ffe0ff */
[----:B------:R-:W-:Y:S01]  /*0420*/  IMAD.WIDE.U32 R8, R22, 0x4, R12 ;  /* 0x0000000416087825 */ /* 0x000fe200078e000c */
[----:B------:R-:W-:-:S03]  /*0430*/  IADD3 R10, PT, PT, R2, UR5, RZ ;  /* 0x00000005020a7c10 */ /* 0x000fc6000fffe0ff */
[--C-:B------:R-:W-:Y:S01]  /*0440*/  IMAD.WIDE.U32 R14, R20, 0x4, R12.reuse ;  /* 0x00000004140e7825 */ /* 0x100fe200078e000c */
[----:B------:R1:W4:Y:S01]  /*0450*/  LDG.E R23, desc[UR16][R8.64] ;  /* 0x0000001008177981 */ /* 0x000322000c1e1900 */
[----:B0-----:R-:W-:Y:S02]  /*0460*/  IADD3 R18, PT, PT, R25, 0x4, RZ ;  /* 0x0000000419127810 */ /* 0x001fe40007ffe0ff */
[----:B------:R-:W-:Y:S01]  /*0470*/  IMAD.WIDE.U32 R26, R11, 0x4, R12 ;  /* 0x000000040b1a7825 */ /* 0x000fe200078e000c */
[----:B------:R0:W5:Y:S04]  /*0480*/  LDG.E R21, desc[UR16][R14.64] ;  /* 0x000000100e157981 */ /* 0x000168000c1e1900 */
[----:B------:R0:W4:Y:S01]  /*0490*/  LDG.E R7, desc[UR16][R26.64] ;  /* 0x000000101a077981 */ /* 0x000122000c1e1900 */
[----:B-1----:R-:W-:-:S02]  /*04a0*/  LEA R9, R10, UR13, 0x2 ;  /* 0x0000000d0a097c11 */ /* 0x002fc4000f8e10ff */
[----:B------:R-:W-:Y:S02]  /*04b0*/  LEA R8, R10, UR27, 0x2 ;  /* 0x0000001b0a087c11 */ /* 0x000fe4000f8e10ff */
[----:B------:R-:W-:Y:S01]  /*04c0*/  IADD3 R10, PT, PT, R25, 0x5, RZ ;  /* 0x00000005190a7810 */ /* 0x000fe20007ffe0ff */
[----:B0-----:R-:W-:-:S04]  /*04d0*/  IMAD.WIDE.U32 R14, R18, 0x4, R12 ;  /* 0x00000004120e7825 */ /* 0x001fc800078e000c */
[----:B------:R-:W-:Y:S01]  /*04e0*/  IMAD.WIDE.U32 R26, R10, 0x4, R12 ;  /* 0x000000040a1a7825 */ /* 0x000fe200078e000c */
[----:B---3--:R-:W-:Y:S04]  /*04f0*/  STS [R9], R28 ;  /* 0x0000001c09007388 */ /* 0x008fe80000000800 */
[----:B--2---:R0:W-:Y:S04]  /*0500*/  STS [R8], R19 ;  /* 0x0000001308007388 */ /* 0x0041e80000000800 */
[----:B0-----:R0:W2:Y:S02]  /*0510*/  LDG.E R19, desc[UR16][R14.64] ;  /* 0x000000100e137981 */ /* 0x0010a4000c1e1900 */
[----:B0-----:R-:W-:-:S02]  /*0520*/  IMAD.WIDE.U32 R14, R11, 0x4, R16 ;  /* 0x000000040b0e7825 */ /* 0x001fc400078e0010 */
[----:B------:R0:W3:Y:S04]  /*0530*/  LDG.E R11, desc[UR16][R26.64] ;  /* 0x000000101a0b7981 */ /* 0x0000e8000c1e1900 */
[----:B------:R1:W5:Y:S01]  /*0540*/  LDG.E R24, desc[UR16][R14.64] ;  /* 0x000000100e187981 */ /* 0x000362000c1e1900 */
[----:B0-----:R-:W-:-:S04]  /*0550*/  IMAD.WIDE.U32 R26, R22, 0x4, R16 ;  /* 0x00000004161a7825 */ /* 0x001fc800078e0010 */
[--C-:B-1----:R-:W-:Y:S01]  /*0560*/  IMAD.WIDE.U32 R14, R20, 0x4, R16.reuse ;  /* 0x00000004140e7825 */ /* 0x102fe200078e0010 */
[----:B------:R0:W2:Y:S04]  /*0570*/  LDG.E R22, desc[UR16][R26.64] ;  /* 0x000000101a167981 */ /* 0x0000a8000c1e1900 */
[----:B------:R1:W3:Y:S01]  /*0580*/  LDG.E R20, desc[UR16][R14.64] ;  /* 0x000000100e147981 */ /* 0x0002e2000c1e1900 */
[----:B0-----:R-:W-:-:S04]  /*0590*/  IMAD.WIDE.U32 R26, R18, 0x4, R16 ;  /* 0x00000004121a7825 */ /* 0x001fc800078e0010 */
[----:B-1----:R-:W-:Y:S01]  /*05a0*/  IMAD.WIDE.U32 R14, R10, 0x4, R16 ;  /* 0x000000040a0e7825 */ /* 0x002fe200078e0010 */
[----:B------:R0:W3:Y:S04]  /*05b0*/  LDG.E R18, desc[UR16][R26.64] ;  /* 0x000000101a127981 */ /* 0x0000e8000c1e1900 */
[----:B------:R1:W3:Y:S01]  /*05c0*/  LDG.E R10, desc[UR16][R14.64] ;  /* 0x000000100e0a7981 */ /* 0x0002e2000c1e1900 */
[C---:B0-----:R-:W-:Y:S02]  /*05d0*/  IADD3 R27, PT, PT, R25.reuse, 0x6, RZ ;  /* 0x00000006191b7810 */ /* 0x041fe40007ffe0ff */
[----:B------:R-:W-:-:S03]  /*05e0*/  IADD3 R26, PT, PT, R25, 0x7, RZ ;  /* 0x00000007191a7810 */ /* 0x000fc60007ffe0ff */
[----:B-1----:R-:W-:-:S04]  /*05f0*/  IMAD.WIDE.U32 R14, R27, 0x4, R12 ;  /* 0x000000041b0e7825 */ /* 0x002fc800078e000c */
[----:B------:R-:W-:Y:S01]  /*0600*/  IMAD.WIDE.U32 R12, R26, 0x4, R12 ;  /* 0x000000041a0c7825 */ /* 0x000fe200078e000c */
[----:B------:R0:W3:Y:S05]  /*0610*/  LDG.E R25, desc[UR16][R14.64] ;  /* 0x000000100e197981 */ /* 0x0000ea000c1e1900 */
[----:B------:R-:W3:Y:S01]  /*0620*/  LDG.E R12, desc[UR16][R12.64] ;  /* 0x000000100c0c7981 */ /* 0x000ee2000c1e1900 */
[----:B0-----:R-:W-:-:S04]  /*0630*/  IMAD.WIDE.U32 R14, R27, 0x4, R16 ;  /* 0x000000041b0e7825 */ /* 0x001fc800078e0010 */
[----:B------:R-:W-:Y:S01]  /*0640*/  IMAD.WIDE.U32 R16, R26, 0x4, R16 ;  /* 0x000000041a107825 */ /* 0x000fe200078e0010 */
[----:B------:R-:W3:Y:S05]  /*0650*/  LDG.E R29, desc[UR16][R14.64] ;  /* 0x000000100e1d7981 */ /* 0x000eea000c1e1900 */
[----:B------:R-:W3:Y:S04]  /*0660*/  LDG.E R17, desc[UR16][R16.64] ;  /* 0x0000001010117981 */ /* 0x000ee8000c1e1900 */
[----:B----4-:R1:W-:Y:S01]  /*0670*/  STS [R9+0x4], R7 ;  /* 0x0000040709007388 */ /* 0x0103e20000000800 */
[----:B------:R-:W-:-:S04]  /*0680*/  UIADD3 UR5, UPT, UPT, UR5, 0x8, URZ ;  /* 0x0000000805057890 */ /* 0x000fc8000fffe0ff */
[----:B------:R-:W-:Y:S01]  /*0690*/  UISETP.NE.AND UP1, UPT, UR5, UR11, UPT ;  /* 0x0000000b0500728c */ /* 0x000fe2000bf25270 */
[----:B-----5:R1:W-:Y:S04]  /*06a0*/  STS [R8+0x4], R24 ;  /* 0x0000041808007388 */ /* 0x0203e80000000800 */
[----:B------:R1:W-:Y:S04]  /*06b0*/  STS [R9+0x8], R23 ;  /* 0x0000081709007388 */ /* 0x0003e80000000800 */
[----:B--2---:R1:W-:Y:S04]  /*06c0*/  STS [R8+0x8], R22 ;  /* 0x0000081608007388 */ /* 0x0043e80000000800 */
[----:B------:R1:W-:Y:S04]  /*06d0*/  STS [R9+0xc], R21 ;  /* 0x00000c1509007388 */ /* 0x0003e80000000800 */
[----:B---3--:R1:W-:Y:S04]  /*06e0*/  STS [R8+0xc], R20 ;  /* 0x00000c1408007388 */ /* 0x0083e80000000800 */
[----:B------:R1:W-:Y:S04]  /*06f0*/  STS [R9+0x10], R19 ;  /* 0x0000101309007388 */ /* 0x0003e80000000800 */
[----:B------:R1:W-:Y:S04]  /*0700*/  STS [R8+0x10], R18 ;  /* 0x0000101208007388 */ /* 0x0003e80000000800 */
[----:B------:R1:W-:Y:S04]  /*0710*/  STS [R9+0x14], R11 ;  /* 0x0000140b09007388 */ /* 0x0003e80000000800 */
[----:B------:R1:W-:Y:S04]  /*0720*/  STS [R8+0x14], R10 ;  /* 0x0000140a08007388 */ /* 0x0003e80000000800 */
[----:B------:R1:W-:Y:S04]  /*0730*/  STS [R9+0x18], R25 ;  /* 0x0000181909007388 */ /* 0x0003e80000000800 */
[----:B------:R1:W-:Y:S04]  /*0740*/  STS [R8+0x18], R29 ;  /* 0x0000181d08007388 */ /* 0x0003e80000000800 */
[----:B------:R1:W-:Y:S04]  /*0750*/  STS [R9+0x1c], R12 ;  /* 0x00001c0c09007388 */ /* 0x0003e80000000800 */
[----:B------:R1:W-:Y:S01]  /*0760*/  STS [R8+0x1c], R17 ;  /* 0x00001c1108007388 */ /* 0x0003e20000000800 */
[----:B------:R-:W-:Y:S05]  /*0770*/  BRA.U UP1, `(.L_x_3) ;  /* 0xfffffffd01007547 */ /* 0x000fea000b83ffff */
[----:B------:R-:W-:-:S05]  /*0780*/  UMOV UR5, UR11 ;  /* 0x0000000b00057c82 */ /* 0x000fca0008000000 */
.L_x_2:
[----:B------:R-:W-:-:S09]  /*0790*/  UISETP.NE.AND UP1, UPT, UR22, URZ, UPT ;  /* 0x000000ff1600728c */ /* 0x000fd2000bf25270 */
[----:B------:R-:W-:Y:S05]  /*07a0*/  BRA.U !UP1, `(.L_x_1) ;  /* 0x0000000509387547 */ /* 0x000fea000b800000 */
[----:B------:R-:W-:Y:S02]  /*07b0*/  UIADD3 UR6, UPT, UPT, UR22, -0x1, URZ ;  /* 0xffffffff16067890 */ /* 0x000fe4000fffe0ff */
[----:B------:R-:W-:Y:S02]  /*07c0*/  UISETP.NE.AND UP2, UPT, UR21, URZ, UPT ;  /* 0x000000ff1500728c */ /* 0x000fe4000bf45270 */
[----:B------:R-:W-:-:S09]  /*07d0*/  UISETP.GE.U32.AND UP1, UPT, UR6, 0x3, UPT ;  /* 0x000000030600788c */ /* 0x000fd2000bf26070 */
[----:B------:R-:W-:Y:S05]  /*07e0*/  BRA.U !UP1, `(.L_x_4) ;  /* 0x0000000109887547 */ /* 0x000fea000b800000 */
[----:B-1----:R-:W1:Y:S01]  /*07f0*/  LDC.64 R16, c[0x0][0x388] ;  /* 0x0000e200ff107b82 */ /* 0x002e620000000a00 */
[----:B------:R-:W-:-:S04]  /*0800*/  IADD3 R11, PT, PT, R6, UR5, RZ ;  /* 0x00000005060b7c10 */ /* 0x000fc8000fffe0ff */
[----:B------:R-:W-:-:S03]  /*0810*/  IADD3 R15, PT, PT, R11, 0x1, RZ ;  /* 0x000000010b0f7810 */ /* 0x000fc60007ffe0ff */
[----:B------:R-:W2:Y:S01]  /*0820*/  LDC.64 R8, c[0x0][0x390] ;  /* 0x0000e400ff087b82 */ /* 0x000ea20000000a00 */
[C---:B------:R-:W-:Y:S02]  /*0830*/  IADD3 R25, PT, PT, R11.reuse, 0x2, RZ ;  /* 0x000000020b197810 */ /* 0x040fe40007ffe0ff */
[C---:B------:R-:W-:Y:S01]  /*0840*/  IADD3 R27, PT, PT, R11.reuse, 0x3, RZ ;  /* 0x000000030b1b7810 */ /* 0x040fe20007ffe0ff */
[----:B-1----:R-:W-:-:S04]  /*0850*/  IMAD.WIDE.U32 R22, R11, 0x4, R16 ;  /* 0x000000040b167825 */ /* 0x002fc800078e0010 */
[----:B------:R-:W-:Y:S01]  /*0860*/  IMAD.WIDE.U32 R20, R15, 0x4, R16 ;  /* 0x000000040f147825 */ /* 0x000fe200078e0010 */
[----:B0-----:R-:W3:Y:S03]  /*0870*/  LDG.E R7, desc[UR16][R22.64] ;  /* 0x0000001016077981 */ /* 0x001ee6000c1e1900 */
[--C-:B--2---:R-:W-:Y:S02]  /*0880*/  IMAD.WIDE.U32 R18, R11, 0x4, R8.reuse ;  /* 0x000000040b127825 */ /* 0x104fe400078e0008 */
[----:B------:R-:W2:Y:S02]  /*0890*/  LDG.E R20, desc[UR16][R20.64] ;  /* 0x0000001014147981 */ /* 0x000ea4000c1e1900 */
[----:B------:R-:W-:Y:S02]  /*08a0*/  IMAD.WIDE.U32 R14, R15, 0x4, R8 ;  /* 0x000000040f0e7825 */ /* 0x000fe400078e0008 */
[----:B------:R0:W4:Y:S02]  /*08b0*/  LDG.E R18, desc[UR16][R18.64] ;  /* 0x0000001012127981 */ /* 0x000124000c1e1900 */
[----:B------:R-:W-:-:S02]  /*08c0*/  IMAD.WIDE.U32 R12, R25, 0x4, R16 ;  /* 0x00000004190c7825 */ /* 0x000fc400078e0010 */
[----:B------:R-:W5:Y:S02]  /*08d0*/  LDG.E R14, desc[UR16][R14.64] ;  /* 0x000000100e0e7981 */ /* 0x000f64000c1e1900 */
[----:B------:R-:W-:Y:S02]  /*08e0*/  IMAD.WIDE.U32 R10, R25, 0x4, R8 ;  /* 0x00000004190a7825 */ /* 0x000fe400078e0008 */
[----:B------:R-:W5:Y:S02]  /*08f0*/  LDG.E R12, desc[UR16][R12.64] ;  /* 0x000000100c0c7981 */ /* 0x000f64000c1e1900 */
[C---:B------:R-:W-:Y:S02]  /*0900*/  IMAD.WIDE.U32 R16, R27.reuse, 0x4, R16 ;  /* 0x000000041b107825 */ /* 0x040fe400078e0010 */
[----:B------:R-:W5:Y:S02]  /*0910*/  LDG.E R10, desc[UR16][R10.64] ;  /* 0x000000100a0a7981 */ /* 0x000f64000c1e1900 */
[----:B------:R-:W-:-:S02]  /*0920*/  IMAD.WIDE.U32 R8, R27, 0x4, R8 ;  /* 0x000000041b087825 */ /* 0x000fc400078e0008 */
[----:B------:R-:W5:Y:S04]  /*0930*/  LDG.E R16, desc[UR16][R16.64] ;  /* 0x0000001010107981 */ /* 0x000f68000c1e1900 */
[----:B------:R-:W5:Y:S01]  /*0940*/  LDG.E R8, desc[UR16][R8.64] ;  /* 0x0000001008087981 */ /* 0x000f62000c1e1900 */
[----:B0-----:R-:W-:-:S04]  /*0950*/  IADD3 R19, PT, PT, R2, UR5, RZ ;  /* 0x0000000502137c10 */ /* 0x001fc8000fffe0ff */
[C---:B------:R-:W-:Y:S02]  /*0960*/  LEA R21, R19.reuse, UR13, 0x2 ;  /* 0x0000000d13157c11 */ /* 0x040fe4000f8e10ff */
[----:B------:R-:W-:Y:S01]  /*0970*/  LEA R19, R19, UR27, 0x2 ;  /* 0x0000001b13137c11 */ /* 0x000fe2000f8e10ff */
[----:B------:R-:W-:Y:S02]  /*0980*/  UIADD3 UR5, UPT, UPT, UR5, 0x4, URZ ;  /* 0x0000000405057890 */ /* 0x000fe4000fffe0ff */
[----:B---3--:R3:W-:Y:S04]  /*0990*/  STS [R21], R7 ;  /* 0x0000000715007388 */ /* 0x0087e80000000800 */
[----:B----4-:R3:W-:Y:S04]  /*09a0*/  STS [R19], R18 ;  /* 0x0000001213007388 */ /* 0x0107e80000000800 */
[----:B--2---:R3:W-:Y:S04]  /*09b0*/  STS [R21+0x4], R20 ;  /* 0x0000041415007388 */ /* 0x0047e80000000800 */
[----:B-----5:R3:W-:Y:S04]  /*09c0*/  STS [R19+0x4], R14 ;  /* 0x0000040e13007388 */ /* 0x0207e80000000800 */
[----:B------:R3:W-:Y:S04]  /*09d0*/  STS [R21+0x8], R12 ;  /* 0x0000080c15007388 */ /* 0x0007e80000000800 */
[----:B------:R3:W-:Y:S04]  /*09e0*/  STS [R19+0x8], R10 ;  /* 0x0000080a13007388 */ /* 0x0007e80000000800 */
[----:B------:R3:W-:Y:S04]  /*09f0*/  STS [R21+0xc], R16 ;  /* 0x00000c1015007388 */ /* 0x0007e80000000800 */
[----:B------:R3:W-:Y:S02]  /*0a00*/  STS [R19+0xc], R8 ;  /* 0x00000c0813007388 */ /* 0x0007e40000000800 */
.L_x_4:
[----:B------:R-:W-:Y:S05]  /*0a10*/  BRA.U !UP2, `(.L_x_1) ;  /* 0x000000010a9c7547 */ /* 0x000fea000b800000 */
[----:B------:R-:W-:Y:S01]  /*0a20*/  ISETP.NE.AND P0, PT, RZ, UR20, PT ;  /* 0x00000014ff007c0c */ /* 0x000fe2000bf05270 */
[----:B------:R-:W-:Y:S01]  /*0a30*/  UISETP.NE.AND UP1, UPT, UR21, 0x1, UPT ;  /* 0x000000011500788c */ /* 0x000fe2000bf25270 */
[----:B-1-3--:R-:W-:Y:S01]  /*0a40*/  HFMA2 R18, -RZ, RZ, 0, 2.384185791015625e-07 ;  /* 0x00000004ff127431 */ /* 0x00afe200000001ff */
[----:B------:R-:W-:Y:S01]  /*0a50*/  MOV R12, 0x4 ;  /* 0x00000004000c7802 */ /* 0x000fe20000000f00 */
[----:B------:R-:W-:Y:S01]  /*0a60*/  HFMA2 R13, -RZ, RZ, 0, 2.384185791015625e-07 ;  /* 0x00000004ff0d7431 */ /* 0x000fe200000001ff */
[----:B------:R-:W-:Y:S02]  /*0a70*/  MOV R15, 0x4 ;  /* 0x00000004000f7802 */ /* 0x000fe40000000f00 */
[----:B------:R-:W-:-:S05]  /*0a80*/  PLOP3.LUT P1, PT, PT, PT, UP1, 0x80, 0x8 ;  /* 0x000000000008781c */ /* 0x000fca0003f2f018 */
[----:B------:R-:W1:Y:S01]  /*0a90*/  @UP1 LDCU.64 UR30, c[0x0][0x388] ;  /* 0x00007100ff1e17ac */ /* 0x000e620008000a00 */
[----:B------:R-:W2:Y:S01]  /*0aa0*/  @P0 LDC.64 R10, c[0x0][0x388] ;  /* 0x0000e200ff0a0b82 */ /* 0x000ea20000000a00 */
[----:B------:R-:W3:Y:S06]  /*0ab0*/  @UP1 LDCU.64 UR32, c[0x0][0x390] ;  /* 0x00007200ff2017ac */ /* 0x000eec0008000a00 */
[----:B------:R-:W-:Y:S01]  /*0ac0*/  @P1 IADD3 R7, PT, PT, R6, UR5, RZ ;  /* 0x0000000506071c10 */ /* 0x000fe2000fffe0ff */
[----:B------:R-:W4:Y:S01]  /*0ad0*/  @P0 LDC.64 R8, c[0x0][0x390] ;  /* 0x0000e400ff080b82 */ /* 0x000f220000000a00 */
[----:B------:R-:W-:Y:S01]  /*0ae0*/  @P1 IADD3 R16, PT, PT, R2, UR5, RZ ;  /* 0x0000000502101c10 */ /* 0x000fe2000fffe0ff */
[----:B------:R-:W-:Y:S01]  /*0af0*/  @UP1 UIADD3 UR5, UPT, UPT, UR5, 0x2, URZ ;  /* 0x0000000205051890 */ /* 0x000fe2000fffe0ff */
[----:B------:R-:W-:-:S05]  /*0b00*/  @P1 IADD3 R14, PT, PT, R7, 0x1, RZ ;  /* 0x00000001070e1810 */ /* 0x000fca0007ffe0ff */
[----:B------:R-:W-:Y:S01]  /*0b10*/  @P0 IADD3 R21, PT, PT, R6, UR5, RZ ;  /* 0x0000000506150c10 */ /* 0x000fe2000fffe0ff */
[----:B-1----:R-:W-:-:S04]  /*0b20*/  @P1 IMAD.WIDE.U32 R18, R7, R18, UR30 ;  /* 0x0000001e07121e25 */ /* 0x002fc8000f8e0012 */
[----:B---3--:R-:W-:Y:S01]  /*0b30*/  @P1 IMAD.WIDE.U32 R6, R7, R12, UR32 ;  /* 0x0000002007061e25 */ /* 0x008fe2000f8e000c */
[----:B0-----:R0:W3:Y:S03]  /*0b40*/  @P1 LDG.E R17, desc[UR16][R18.64] ;  /* 0x0000001012111981 */ /* 0x0010e6000c1e1900 */
[C---:B------:R-:W-:Y:S02]  /*0b50*/  @P1 IMAD.WIDE.U32 R12, R14.reuse, R13, UR30 ;  /* 0x0000001e0e0c1e25 */ /* 0x040fe4000f8e000d */
[----:B------:R-:W5:Y:S02]  /*0b60*/  @P1 LDG.E R6, desc[UR16][R6.64] ;  /* 0x0000001006061981 */ /* 0x000f64000c1e1900 */
[----:B------:R-:W-:Y:S02]  /*0b70*/  @P1 IMAD.WIDE.U32 R14, R14, R15, UR32 ;  /* 0x000000200e0e1e25 */ /* 0x000fe4000f8e000f */
[----:B------:R-:W5:Y:S02]  /*0b80*/  @P1 LDG.E R13, desc[UR16][R12.64] ;  /* 0x000000100c0d1981 */ /* 0x000f64000c1e1900 */
[----:B--2---:R-:W-:-:S02]  /*0b90*/  @P0 IMAD.WIDE.U32 R10, R21, 0x4, R10 ;  /* 0x00000004150a0825 */ /* 0x004fc400078e000a */
[----:B------:R-:W2:Y:S02]  /*0ba0*/  @P1 LDG.E R14, desc[UR16][R14.64] ;  /* 0x000000100e0e1981 */ /* 0x000ea4000c1e1900 */
[----:B----4-:R-:W-:Y:S02]  /*0bb0*/  @P0 IMAD.WIDE.U32 R8, R21, 0x4, R8 ;  /* 0x0000000415080825 */ /* 0x010fe400078e0008 */
[----:B------:R-:W4:Y:S04]  /*0bc0*/  @P0 LDG.E R10, desc[UR16][R10.64] ;  /* 0x000000100a0a0981 */ /* 0x000f28000c1e1900 */
[----:B------:R-:W4:Y:S01]  /*0bd0*/  @P0 LDG.E R8, desc[UR16][R8.64] ;  /* 0x0000001008080981 */ /* 0x000f22000c1e1900 */
[----:B------:R-:W-:Y:S02]  /*0be0*/  @P1 LEA R20, R16, UR13, 0x2 ;  /* 0x0000000d10141c11 */ /* 0x000fe4000f8e10ff */
[----:B0-----:R-:W-:-:S02]  /*0bf0*/  @P0 IADD3 R18, PT, PT, R2, UR5, RZ ;  /* 0x0000000502120c10 */ /* 0x001fc4000fffe0ff */
[----:B------:R-:W-:Y:S02]  /*0c00*/  @P1 LEA R23, R16, UR27, 0x2 ;  /* 0x0000001b10171c11 */ /* 0x000fe4000f8e10ff */
[C---:B------:R-:W-:Y:S02]  /*0c10*/  @P0 LEA R19, R18.reuse, UR13, 0x2 ;  /* 0x0000000d12130c11 */ /* 0x040fe4000f8e10ff */
[----:B------:R-:W-:Y:S01]  /*0c20*/  @P0 LEA R21, R18, UR27, 0x2 ;  /* 0x0000001b12150c11 */ /* 0x000fe2000f8e10ff */
[----:B---3--:R0:W-:Y:S04]  /*0c30*/  @P1 STS [R20], R17 ;  /* 0x0000001114001388 */ /* 0x0081e80000000800 */
[----:B-----5:R0:W-:Y:S04]  /*0c40*/  @P1 STS [R23], R6 ;  /* 0x0000000617001388 */ /* 0x0201e80000000800 */
[----:B------:R0:W-:Y:S04]  /*0c50*/  @P1 STS [R20+0x4], R13 ;  /* 0x0000040d14001388 */ /* 0x0001e80000000800 */
[----:B--2---:R0:W-:Y:S04]  /*0c60*/  @P1 STS [R23+0x4], R14 ;  /* 0x0000040e17001388 */ /* 0x0041e80000000800 */
[----:B----4-:R0:W-:Y:S04]  /*0c70*/  @P0 STS [R19], R10 ;  /* 0x0000000a13000388 */ /* 0x0101e80000000800 */
[----:B------:R0:W-:Y:S02]  /*0c80*/  @P0 STS [R21], R8 ;  /* 0x0000000815000388 */ /* 0x0001e40000000800 */
.L_x_1:
[----:B------:R-:W2:Y:S02]  /*0c90*/  LDCU UR6, c[0x0][0x3a8] ;  /* 0x00007500ff0677ac */ /* 0x000ea40008000800 */
[----:B--2---:R-:W-:Y:S01]  /*0ca0*/  UISETP.NE.AND UP1, UPT, UR6, URZ, UPT ;  /* 0x000000ff0600728c */ /* 0x004fe2000bf25270 */
[----:B------:R-:W-:Y:S08]  /*0cb0*/  BAR.SYNC.DEFER_BLOCKING 0x0 ;  /* 0x0000000000007b1d */ /* 0x000ff00000010000 */
[----:B------:R-:W-:Y:S05]  /*0cc0*/  BRA.U !UP1, `(.L_x_5) ;  /* 0x0000007509807547 */ /* 0x000fea000b800000 */
[----:B------:R-:W-:Y:S01]  /*0cd0*/  UISETP.GE.AND UP1, UPT, UR7, 0x1, UPT ;  /* 0x000000010700788c */ /* 0x000fe2000bf26270 */
[----:B------:R-:W-:Y:S08]  /*0ce0*/  BSSY.RECONVERGENT B0, `(.L_x_5) ;  /* 0x000075e000007945 */ /* 0x000ff00003800200 */
[----:B------:R-:W-:Y:S05]  /*0cf0*/  BRA.U !UP1, `(.L_x_6) ;  /* 0x00000039096c7547 */ /* 0x000fea000b800000 */
[----:B------:R-:W-:-:S05]  /*0d00*/  UMOV UR5, URZ ;  /* 0x000000ff00057c82 */ /* 0x000fca0008000000 */
.L_x_47:
[----:B------:R-:W-:Y:S04]  /*0d10*/  BSSY.RECONVERGENT B1, `(.L_x_7) ;  /* 0x0000394000017945 */ /* 0x000fe80003800200 */
[----:B-1--4-:R-:W-:Y:S05]  /*0d20*/  @P3 BRA `(.L_x_8) ;  /* 0x0000003800483947 */ /* 0x012fea0003800000 */
[----:B------:R-:W-:Y:S05]  /*0d30*/  BRA.U !UP0, `(.L_x_9) ;  /* 0x0000000908c87547 */ /* 0x000fea000b800000 */
[----:B------:R-:W-:Y:S01]  /*0d40*/  UISETP.GE.U32.AND UP1, UPT, UR23, 0xf, UPT ;  /* 0x0000000f1700788c */ /* 0x000fe2000bf26070 */
[----:B0-----:R-:W-:Y:S01]  /*0d50*/  MOV R6, UR5 ;  /* 0x0000000500067c02 */ /* 0x001fe20008000f00 */
[----:B------:R-:W-:-:S04]  /*0d60*/  UMOV UR6, URZ ;  /* 0x000000ff00067c82 */ /* 0x000fc80008000000 */
[----:B------:R-:W-:-:S03]  /*0d70*/  IMAD R6, R6, UR19, R3 ;  /* 0x0000001306067c24 */ /* 0x000fc6000f8e0203 */
[----:B------:R-:W-:Y:S05]  /*0d80*/  BRA.U !UP1, `(.L_x_10) ;  /* 0x00000005092c7547 */ /* 0x000fea000b800000 */
[----:B------:R-:W0:Y:S01]  /*0d90*/  S2UR UR7, SR_CgaCtaId ;  /* 0x00000000000779c3 */ /* 0x000e220000008800 */
[----:B------:R-:W-:Y:S02]  /*0da0*/  UMOV UR6, 0x400 ;  /* 0x0000040000067882 */ /* 0x000fe40000000000 */
[----:B0-----:R-:W-:-:S03]  /*0db0*/  ULEA UR7, UR7, UR6, 0x18 ;  /* 0x0000000607077291 */ /* 0x001fc6000f8ec0ff */
[----:B------:R-:W-:-:S09]  /*0dc0*/  UMOV UR6, URZ ;  /* 0x000000ff00067c82 */ /* 0x000fd20008000000 */
.L_x_11:
[----:B01-3--:R-:W0:Y:S01]  /*0dd0*/  LDC.64 R12, c[0x0][0x380] ;  /* 0x0000e000ff0c7b82 */ /* 0x00be220000000a00 */
[----:B------:R-:W-:-:S04]  /*0de0*/  IADD3 R26, PT, PT, R6, UR6, RZ ;  /* 0x00000006061a7c10 */ /* 0x000fc8000fffe0ff */
[C---:B------:R-:W-:Y:S02]  /*0df0*/  IADD3 R21, PT, PT, R26.reuse, 0x1, RZ ;  /* 0x000000011a157810 */ /* 0x040fe40007ffe0ff */
[C---:B------:R-:W-:Y:S02]  /*0e00*/  IADD3 R27, PT, PT, R26.reuse, 0x6, RZ ;  /* 0x000000061a1b7810 */ /* 0x040fe40007ffe0ff */
[C---:B------:R-:W-:Y:S02]  /*0e10*/  IADD3 R15, PT, PT, R26.reuse, 0x5, RZ ;  /* 0x000000051a0f7810 */ /* 0x040fe40007ffe0ff */
[C---:B------:R-:W-:Y:S02]  /*0e20*/  IADD3 R19, PT, PT, R26.reuse, 0x3, RZ ;  /* 0x000000031a137810 */ /* 0x040fe40007ffe0ff */
[C---:B------:R-:W-:Y:S02]  /*0e30*/  IADD3 R29, PT, PT, R26.reuse, 0x8, RZ ;  /* 0x000000081a1d7810 */ /* 0x040fe40007ffe0ff */
[C---:B------:R-:W-:Y:S01]  /*0e40*/  IADD3 R25, PT, PT, R26.reuse, 0x2, RZ ;  /* 0x000000021a197810 */ /* 0x040fe20007ffe0ff */
[----:B0-----:R-:W-:-:S04]  /*0e50*/  IMAD.WIDE.U32 R10, R26, 0x4, R12 ;  /* 0x000000041a0a7825 */ /* 0x001fc800078e000c */
[--C-:B------:R-:W-:Y:S01]  /*0e60*/  IMAD.WIDE.U32 R20, R21, 0x4, R12.reuse ;  /* 0x0000000415147825 */ /* 0x100fe200078e000c */
[----:B------:R0:W2:Y:S03]  /*0e70*/  LDG.E R8, desc[UR16][R10.64] ;  /* 0x000000100a087981 */ /* 0x0000a6000c1e1900 */
[--C-:B------:R-:W-:Y:S01]  /*0e80*/  IMAD.WIDE.U32 R14, R15, 0x4, R12.reuse ;  /* 0x000000040f0e7825 */ /* 0x100fe200078e000c */
[----:B------:R-:W3:Y:S01]  /*0e90*/  LDG.E R7, desc[UR16][R20.64] ;  /* 0x0000001014077981 */ /* 0x000ee2000c1e1900 */
[----:B------:R-:W-:Y:S02]  /*0ea0*/  IADD3 R17, PT, PT, R26, 0x4, RZ ;  /* 0x000000041a117810 */ /* 0x000fe40007ffe0ff */
[----:B------:R-:W-:-:S04]  /*0eb0*/  IMAD.WIDE.U32 R18, R19, 0x4, R12 ;  /* 0x0000000413127825 */ /* 0x000fc800078e000c */
[--C-:B0-----:R-:W-:Y:S01]  /*0ec0*/  IMAD.WIDE.U32 R10, R27, 0x4, R12.reuse ;  /* 0x000000041b0a7825 */ /* 0x101fe200078e000c */
[C---:B------:R-:W-:Y:S01]  /*0ed0*/  IADD3 R27, PT, PT, R26.reuse, 0x7, RZ ;  /* 0x000000071a1b7810 */ /* 0x040fe20007ffe0ff */
[----:B------:R0:W4:Y:S02]  /*0ee0*/  LDG.E R23, desc[UR16][R18.64] ;  /* 0x0000001012177981 */ /* 0x000124000c1e1900 */
[--C-:B------:R-:W-:Y:S02]  /*0ef0*/  IMAD.WIDE.U32 R24, R25, 0x4, R12.reuse ;  /* 0x0000000419187825 */ /* 0x100fe400078e000c */
[----:B------:R1:W5:Y:S04]  /*0f00*/  LDG.E R20, desc[UR16][R10.64] ;  /* 0x000000100a147981 */ /* 0x000368000c1e1900 */
[----:B------:R1:W5:Y:S01]  /*0f10*/  LDG.E R21, desc[UR16][R14.64] ;  /* 0x000000100e157981 */ /* 0x000362000c1e1900 */
[----:B0-----:R-:W-:Y:S01]  /*0f20*/  IADD3 R19, PT, PT, R26, 0x9, RZ ;  /* 0x000000091a137810 */ /* 0x001fe20007ffe0ff */
[----:B------:R-:W-:-:S02]  /*0f30*/  IMAD.WIDE.U32 R16, R17, 0x4, R12 ;  /* 0x0000000411107825 */ /* 0x000fc400078e000c */
[----:B------:R0:W5:Y:S02]  /*0f40*/  LDG.E R9, desc[UR16][R24.64] ;  /* 0x0000001018097981 */ /* 0x000164000c1e1900 */
[--C-:B-1----:R-:W-:Y:S01]  /*0f50*/  IMAD.WIDE.U32 R10, R27, 0x4, R12.reuse ;  /* 0x000000041b0a7825 */ /* 0x102fe200078e000c */
[C---:B------:R-:W-:Y:S01]  /*0f60*/  IADD3 R27, PT, PT, R26.reuse, 0xb, RZ ;  /* 0x0000000b1a1b7810 */ /* 0x040fe20007ffe0ff */
[----:B------:R1:W5:Y:S02]  /*0f70*/  LDG.E R22, desc[UR16][R16.64] ;  /* 0x0000001010167981 */ /* 0x000364000c1e1900 */
[----:B------:R-:W-:Y:S02]  /*0f80*/  IMAD.WIDE.U32 R14, R29, 0x4, R12 ;  /* 0x000000041d0e7825 */ /* 0x000fe400078e000c */
[----:B------:R-:W5:Y:S01]  /*0f90*/  LDG.E R11, desc[UR16][R10.64] ;  /* 0x000000100a0b7981 */ /* 0x000f62000c1e1900 */
[----:B0-----:R-:W-:-:S03]  /*0fa0*/  IADD3 R25, PT, PT, R26, 0xa, RZ ;  /* 0x0000000a1a197810 */ /* 0x001fc60007ffe0ff */
[----:B------:R0:W5:Y:S02]  /*0fb0*/  LDG.E R10, desc[UR16][R14.64] ;  /* 0x000000100e0a7981 */ /* 0x000164000c1e1900 */
[--C-:B-1----:R-:W-:Y:S01]  /*0fc0*/  IMAD.WIDE.U32 R16, R25, 0x4, R12.reuse ;  /* 0x0000000419107825 */ /* 0x102fe200078e000c */
[C---:B------:R-:W-:Y:S02]  /*0fd0*/  IADD3 R29, PT, PT, R26.reuse, 0xd, RZ ;  /* 0x0000000d1a1d7810 */ /* 0x040fe40007ffe0ff */
[----:B------:R-:W-:Y:S02]  /*0fe0*/  IADD3 R28, PT, PT, R26, 0xe, RZ ;  /* 0x0000000e1a1c7810 */ /* 0x000fe40007ffe0ff */
[----:B------:R1:W5:Y:S01]  /*0ff0*/  LDG.E R25, desc[UR16][R16.64] ;  /* 0x0000001010197981 */ /* 0x000362000c1e1900 */
[----:B0-----:R-:W-:-:S04]  /*1000*/  IMAD.WIDE.U32 R14, R19, 0x4, R12 ;  /* 0x00000004130e7825 */ /* 0x001fc800078e000c */
[--C-:B------:R-:W-:Y:S01]  /*1010*/  IMAD.WIDE.U32 R18, R27, 0x4, R12.reuse ;  /* 0x000000041b127825 */ /* 0x100fe200078e000c */
[C---:B------:R-:W-:Y:S01]  /*1020*/  IADD3 R27, PT, PT, R26.reuse, 0xc, RZ ;  /* 0x0000000c1a1b7810 */ /* 0x040fe20007ffe0ff */
[----:B------:R0:W5:Y:S02]  /*1030*/  LDG.E R24, desc[UR16][R14.64] ;  /* 0x000000100e187981 */ /* 0x000164000c1e1900 */
[--C-:B-1----:R-:W-:Y:S02]  /*1040*/  IMAD.WIDE.U32 R16, R29, 0x4, R12.reuse ;  /* 0x000000041d107825 */ /* 0x102fe400078e000c */
[----:B------:R-:W5:Y:S02]  /*1050*/  LDG.E R18, desc[UR16][R18.64] ;  /* 0x0000001012127981 */ /* 0x000f64000c1e1900 */
[----:B0-----:R-:W-:Y:S01]  /*1060*/  IMAD.WIDE.U32 R14, R27, 0x4, R12 ;  /* 0x000000041b0e7825 */ /* 0x001fe200078e000c */
[----:B------:R-:W-:-:S04]  /*1070*/  IADD3 R27, PT, PT, R26, 0xf, RZ ;  /* 0x0000000f1a1b7810 */ /* 0x000fc80007ffe0ff */
[----:B------:R0:W5:Y:S02]  /*1080*/  LDG.E R26, desc[UR16][R14.64] ;  /* 0x000000100e1a7981 */ /* 0x000164000c1e1900 */
[--C-:B0-----:R-:W-:Y:S02]  /*1090*/  IMAD.WIDE.U32 R14, R28, 0x4, R12.reuse ;  /* 0x000000041c0e7825 */ /* 0x101fe400078e000c */
[----:B------:R-:W5:Y:S02]  /*10a0*/  LDG.E R28, desc[UR16][R16.64] ;  /* 0x00000010101c7981 */ /* 0x000f64000c1e1900 */
[----:B------:R-:W-:Y:S02]  /*10b0*/  IMAD.WIDE.U32 R12, R27, 0x4, R12 ;  /* 0x000000041b0c7825 */ /* 0x000fe400078e000c */
[----:B------:R-:W5:Y:S04]  /*10c0*/  LDG.E R27, desc[UR16][R14.64] ;  /* 0x000000100e1b7981 */ /* 0x000f68000c1e1900 */
[----:B------:R-:W5:Y:S01]  /*10d0*/  LDG.E R12, desc[UR16][R12.64] ;  /* 0x000000100c0c7981 */ /* 0x000f62000c1e1900 */
[----:B------:R-:W-:-:S04]  /*10e0*/  IADD3 R19, PT, PT, R2, UR6, RZ ;  /* 0x0000000602137c10 */ /* 0x000fc8000fffe0ff */
[----:B------:R-:W-:Y:S01]  /*10f0*/  LEA R19, R19, UR7, 0x2 ;  /* 0x0000000713137c11 */ /* 0x000fe2000f8e10ff */
[----:B------:R-:W-:-:S04]  /*1100*/  UIADD3 UR6, UPT, UPT, UR6, 0x10, URZ ;  /* 0x0000001006067890 */ /* 0x000fc8000fffe0ff */
[----:B------:R-:W-:Y:S01]  /*1110*/  UISETP.NE.AND UP1, UPT, UR6, UR9, UPT ;  /* 0x000000090600728c */ /* 0x000fe2000bf25270 */
[----:B--2---:R0:W-:Y:S04]  /*1120*/  STS [R19], R8 ;  /* 0x0000000813007388 */ /* 0x0041e80000000800 */
[----:B---3--:R0:W-:Y:S04]  /*1130*/  STS [R19+0x4], R7 ;  /* 0x0000040713007388 */ /* 0x0081e80000000800 */
[----:B----4-:R0:W-:Y:S04]  /*1140*/  STS [R19+0xc], R23 ;  /* 0x00000c1713007388 */ /* 0x0101e80000000800 */
[----:B-----5:R0:W-:Y:S04]  /*1150*/  STS [R19+0x18], R20 ;  /* 0x0000181413007388 */ /* 0x0201e80000000800 */
[----:B------:R0:W-:Y:S04]  /*1160*/  STS [R19+0x14], R21 ;  /* 0x0000141513007388 */ /* 0x0001e80000000800 */
        /* <DEDUP_REMOVED lines=13> */
.L_x_10:
[----:B------:R-:W2:Y:S02]  /*1240*/  LDCU UR7, c[0x0][0x3a0] ;  /* 0x00007400ff0777ac */ /* 0x000ea40008000800 */
[----:B--2---:R-:W-:-:S04]  /*1250*/  ULOP3.LUT UR7, UR7, 0xf, URZ, 0xc0, !UPT ;  /* 0x0000000f07077892 */ /* 0x004fc8000f8ec0ff */
[----:B------:R-:W-:-:S09]  /*1260*/  UISETP.NE.AND UP1, UPT, UR7, URZ, UPT ;  /* 0x000000ff0700728c */ /* 0x000fd2000bf25270 */
[----:B------:R-:W-:Y:S05]  /*1270*/  BRA.U !UP1, `(.L_x_9) ;  /* 0x0000000509787547 */ /* 0x000fea000b800000 */
[----:B------:R-:W-:Y:S02]  /*1280*/  UIADD3 UR7, UPT, UPT, UR7, -0x1, URZ ;  /* 0xffffffff07077890 */ /* 0x000fe4000fffe0ff */
[----:B------:R-:W-:Y:S02]  /*1290*/  UISETP.NE.AND UP2, UPT, UR22, URZ, UPT ;  /* 0x000000ff1600728c */ /* 0x000fe4000bf45270 */
[----:B------:R-:W-:-:S09]  /*12a0*/  UISETP.GE.U32.AND UP1, UPT, UR7, 0x7, UPT ;  /* 0x000000070700788c */ /* 0x000fd2000bf26070 */
[----:B------:R-:W-:Y:S05]  /*12b0*/  BRA.U !UP1, `(.L_x_12) ;  /* 0x00000001099c7547 */ /* 0x000fea000b800000 */
[----:B01-3--:R-:W0:Y:S01]  /*12c0*/  LDC.64 R20, c[0x0][0x380] ;  /* 0x0000e000ff147b82 */ /* 0x00be220000000a00 */
[----:B------:R-:W-:-:S04]  /*12d0*/  IADD3 R9, PT, PT, R6, UR6, RZ ;  /* 0x0000000606097c10 */ /* 0x000fc8000fffe0ff */
[C---:B------:R-:W-:Y:S02]  /*12e0*/  IADD3 R11, PT, PT, R9.reuse, 0x1, RZ ;  /* 0x00000001090b7810 */ /* 0x040fe40007ffe0ff */
[C---:B------:R-:W-:Y:S02]  /*12f0*/  IADD3 R13, PT, PT, R9.reuse, 0x2, RZ ;  /* 0x00000002090d7810 */ /* 0x040fe40007ffe0ff */
[C---:B------:R-:W-:Y:S02]  /*1300*/  IADD3 R15, PT, PT, R9.reuse, 0x3, RZ ;  /* 0x00000003090f7810 */ /* 0x040fe40007ffe0ff */
[C---:B------:R-:W-:Y:S02]  /*1310*/  IADD3 R17, PT, PT, R9.reuse, 0x4, RZ ;  /* 0x0000000409117810 */ /* 0x040fe40007ffe0ff */
[C---:B------:R-:W-:Y:S02]  /*1320*/  IADD3 R23, PT, PT, R9.reuse, 0x5, RZ ;  /* 0x0000000509177810 */ /* 0x040fe40007ffe0ff */
[----:B------:R-:W-:-:S02]  /*1330*/  IADD3 R25, PT, PT, R9, 0x6, RZ ;  /* 0x0000000609197810 */ /* 0x000fc40007ffe0ff */
[C---:B------:R-:W-:Y:S01]  /*1340*/  IADD3 R27, PT, PT, R9.reuse, 0x7, RZ ;  /* 0x00000007091b7810 */ /* 0x040fe20007ffe0ff */
[----:B0-----:R-:W-:-:S04]  /*1350*/  IMAD.WIDE.U32 R18, R9, 0x4, R20 ;  /* 0x0000000409127825 */ /* 0x001fc800078e0014 */
[--C-:B------:R-:W-:Y:S01]  /*1360*/  IMAD.WIDE.U32 R8, R11, 0x4, R20.reuse ;  /* 0x000000040b087825 */ /* 0x100fe200078e0014 */
[----:B------:R0:W2:Y:S03]  /*1370*/  LDG.E R7, desc[UR16][R18.64] ;  /* 0x0000001012077981 */ /* 0x0000a6000c1e1900 */
[--C-:B------:R-:W-:Y:S02]  /*1380*/  IMAD.WIDE.U32 R10, R13, 0x4, R20.reuse ;  /* 0x000000040d0a7825 */ /* 0x100fe400078e0014 */
[----:B------:R-:W3:Y:S02]  /*1390*/  LDG.E R9, desc[UR16][R8.64] ;  /* 0x0000001008097981 */ /* 0x000ee4000c1e1900 */
[--C-:B------:R-:W-:Y:S02]  /*13a0*/  IMAD.WIDE.U32 R12, R15, 0x4, R20.reuse ;  /* 0x000000040f0c7825 */ /* 0x100fe400078e0014 */
[----:B------:R-:W4:Y:S02]  /*13b0*/  LDG.E R11, desc[UR16][R10.64] ;  /* 0x000000100a0b7981 */ /* 0x000f24000c1e1900 */
[----:B------:R-:W-:-:S02]  /*13c0*/  IMAD.WIDE.U32 R14, R17, 0x4, R20 ;  /* 0x00000004110e7825 */ /* 0x000fc400078e0014 */
[----:B------:R-:W5:Y:S02]  /*13d0*/  LDG.E R13, desc[UR16][R12.64] ;  /* 0x000000100c0d7981 */ /* 0x000f64000c1e1900 */
[--C-:B------:R-:W-:Y:S02]  /*13e0*/  IMAD.WIDE.U32 R16, R23, 0x4, R20.reuse ;  /* 0x0000000417107825 */ /* 0x100fe400078e0014 */
[----:B------:R-:W5:Y:S02]  /*13f0*/  LDG.E R15, desc[UR16][R14.64] ;  /* 0x000000100e0f7981 */ /* 0x000f64000c1e1900 */
[--C-:B0-----:R-:W-:Y:S02]  /*1400*/  IMAD.WIDE.U32 R18, R25, 0x4, R20.reuse ;  /* 0x0000000419127825 */ /* 0x101fe400078e0014 */
[----:B------:R-:W5:Y:S02]  /*1410*/  LDG.E R17, desc[UR16][R16.64] ;  /* 0x0000001010117981 */ /* 0x000f64000c1e1900 */
[----:B------:R-:W-:-:S02]  /*1420*/  IMAD.WIDE.U32 R20, R27, 0x4, R20 ;  /* 0x000000041b147825 */ /* 0x000fc400078e0014 */
[----:B------:R-:W5:Y:S04]  /*1430*/  LDG.E R19, desc[UR16][R18.64] ;  /* 0x0000001012137981 */ /* 0x000f68000c1e1900 */
[----:B------:R-:W5:Y:S01]  /*1440*/  LDG.E R21, desc[UR16][R20.64] ;  /* 0x0000001014157981 */ /* 0x000f62000c1e1900 */
[----:B------:R-:W0:Y:S01]  /*1450*/  S2UR UR15, SR_CgaCtaId ;  /* 0x00000000000f79c3 */ /* 0x000e220000008800 */
[----:B------:R-:W-:Y:S01]  /*1460*/  UMOV UR7, 0x400 ;  /* 0x0000040000077882 */ /* 0x000fe20000000000 */
[----:B------:R-:W-:Y:S01]  /*1470*/  IADD3 R22, PT, PT, R2, UR6, RZ ;  /* 0x0000000602167c10 */ /* 0x000fe2000fffe0ff */
[----:B0-----:R-:W-:-:S06]  /*1480*/  ULEA UR7, UR15, UR7, 0x18 ;  /* 0x000000070f077291 */ /* 0x001fcc000f8ec0ff */
[----:B------:R-:W-:Y:S01]  /*1490*/  LEA R22, R22, UR7, 0x2 ;  /* 0x0000000716167c11 */ /* 0x000fe2000f8e10ff */
[----:B------:R-:W-:-:S04]  /*14a0*/  UIADD3 UR6, UPT, UPT, UR6, 0x8, URZ ;  /* 0x0000000806067890 */ /* 0x000fc8000fffe0ff */
[----:B--2---:R2:W-:Y:S04]  /*14b0*/  STS [R22], R7 ;  /* 0x0000000716007388 */ /* 0x0045e80000000800 */
[----:B---3--:R2:W-:Y:S04]  /*14c0*/  STS [R22+0x4], R9 ;  /* 0x0000040916007388 */ /* 0x0085e80000000800 */
[----:B----4-:R2:W-:Y:S04]  /*14d0*/  STS [R22+0x8], R11 ;  /* 0x0000080b16007388 */ /* 0x0105e80000000800 */
[----:B-----5:R2:W-:Y:S04]  /*14e0*/  STS [R22+0xc], R13 ;  /* 0x00000c0d16007388 */ /* 0x0205e80000000800 */
[----:B------:R2:W-:Y:S04]  /*14f0*/  STS [R22+0x10], R15 ;  /* 0x0000100f16007388 */ /* 0x0005e80000000800 */
[----:B------:R2:W-:Y:S04]  /*1500*/  STS [R22+0x14], R17 ;  /* 0x0000141116007388 */ /* 0x0005e80000000800 */
[----:B------:R2:W-:Y:S04]  /*1510*/  STS [R22+0x18], R19 ;  /* 0x0000181316007388 */ /* 0x0005e80000000800 */
[----:B------:R2:W-:Y:S02]  /*1520*/  STS [R22+0x1c], R21 ;  /* 0x00001c1516007388 */ /* 0x0005e40000000800 */
.L_x_12:
[----:B------:R-:W-:Y:S05]  /*1530*/  BRA.U !UP2, `(.L_x_9) ;  /* 0x000000010ac87547 */ /* 0x000fea000b800000 */
[----:B------:R-:W-:Y:S02]  /*1540*/  UIADD3 UR7, UPT, UPT, UR22, -0x1, URZ ;  /* 0xffffffff16077890 */ /* 0x000fe4000fffe0ff */
[----:B------:R-:W-:Y:S02]  /*1550*/  UISETP.NE.AND UP2, UPT, UR21, URZ, UPT ;  /* 0x000000ff1500728c */ /* 0x000fe4000bf45270 */
[----:B------:R-:W-:-:S09]  /*1560*/  UISETP.GE.U32.AND UP1, UPT, UR7, 0x3, UPT ;  /* 0x000000030700788c */ /* 0x000fd2000bf26070 */
[----:B------:R-:W-:Y:S05]  /*1570*/  BRA.U !UP1, `(.L_x_13) ;  /* 0x00000001095c7547 */ /* 0x000fea000b800000 */
[----:B0123--:R-:W0:Y:S01]  /*1580*/  LDC.64 R8, c[0x0][0x380] ;  /* 0x0000e000ff087b82 */ /* 0x00fe220000000a00 */
[----:B------:R-:W-:-:S04]  /*1590*/  IADD3 R11, PT, PT, R6, UR6, RZ ;  /* 0x00000006060b7c10 */ /* 0x000fc8000fffe0ff */
[C---:B------:R-:W-:Y:S02]  /*15a0*/  IADD3 R13, PT, PT, R11.reuse, 0x1, RZ ;  /* 0x000000010b0d7810 */ /* 0x040fe40007ffe0ff */
[C---:B------:R-:W-:Y:S02]  /*15b0*/  IADD3 R15, PT, PT, R11.reuse, 0x2, RZ ;  /* 0x000000020b0f7810 */ /* 0x040fe40007ffe0ff */
[C---:B------:R-:W-:Y:S01]  /*15c0*/  IADD3 R7, PT, PT, R11.reuse, 0x3, RZ ;  /* 0x000000030b077810 */ /* 0x040fe20007ffe0ff */
[----:B0-----:R-:W-:-:S04]  /*15d0*/  IMAD.WIDE.U32 R10, R11, 0x4, R8 ;  /* 0x000000040b0a7825 */ /* 0x001fc800078e0008 */
[--C-:B------:R-:W-:Y:S02]  /*15e0*/  IMAD.WIDE.U32 R12, R13, 0x4, R8.reuse ;  /* 0x000000040d0c7825 */ /* 0x100fe400078e0008 */
[----:B------:R-:W2:Y:S02]  /*15f0*/  LDG.E R10, desc[UR16][R10.64] ;  /* 0x000000100a0a7981 */ /* 0x000ea4000c1e1900 */
[--C-:B------:R-:W-:Y:S02]  /*1600*/  IMAD.WIDE.U32 R14, R15, 0x4, R8.reuse ;  /* 0x000000040f0e7825 */ /* 0x100fe400078e0008 */
[----:B------:R-:W3:Y:S02]  /*1610*/  LDG.E R12, desc[UR16][R12.64] ;  /* 0x000000100c0c7981 */ /* 0x000ee4000c1e1900 */
[----:B------:R-:W-:Y:S02]  /*1620*/  IMAD.WIDE.U32 R8, R7, 0x4, R8 ;  /* 0x0000000407087825 */ /* 0x000fe400078e0008 */
[----:B------:R-:W4:Y:S04]  /*1630*/  LDG.E R14, desc[UR16][R14.64] ;  /* 0x000000100e0e7981 */ /* 0x000f28000c1e1900 */
        /* <DEDUP_REMOVED lines=10> */
[----:B-----5:R0:W-:Y:S02]  /*16e0*/  STS [R7+0xc], R8 ;  /* 0x00000c0807007388 */ /* 0x0201e40000000800 */
.L_x_13:
[----:B------:R-:W-:Y:S05]  /*16f0*/  BRA.U !UP2, `(.L_x_9) ;  /* 0x000000010a587547 */ /* 0x000fea000b800000 */
[----:B0123--:R-:W0:Y:S01]  /*1700*/  LDC.64 R8, c[0x0][0x380] ;  /* 0x0000e000ff087b82 */ /* 0x00fe220000000a00 */
[----:B------:R-:W-:-:S05]  /*1710*/  IADD3 R11, PT, PT, R6, UR6, RZ ;  /* 0x00000006060b7c10 */ /* 0x000fca000fffe0ff */
[----:B0-----:R-:W-:-:S06]  /*1720*/  IMAD.WIDE.U32 R6, R11, 0x4, R8 ;  /* 0x000000040b067825 */ /* 0x001fcc00078e0008 */
[----:B------:R-:W2:Y:S01]  /*1730*/  LDG.E R6, desc[UR16][R6.64] ;  /* 0x0000001006067981 */ /* 0x000ea2000c1e1900 */
[----:B------:R-:W0:Y:S01]  /*1740*/  S2UR UR15, SR_CgaCtaId ;  /* 0x00000000000f79c3 */ /* 0x000e220000008800 */
[----:B------:R-:W-:Y:S01]  /*1750*/  UMOV UR7, 0x400 ;  /* 0x0000040000077882 */ /* 0x000fe20000000000 */
[----:B------:R-:W-:Y:S01]  /*1760*/  IADD3 R10, PT, PT, R2, UR6, RZ ;  /* 0x00000006020a7c10 */ /* 0x000fe2000fffe0ff */
[----:B------:R-:W-:Y:S02]  /*1770*/  UISETP.NE.AND UP1, UPT, UR21, 0x1, UPT ;  /* 0x000000011500788c */ /* 0x000fe4000bf25270 */
[----:B0-----:R-:W-:-:S06]  /*1780*/  ULEA UR7, UR15, UR7, 0x18 ;  /* 0x000000070f077291 */ /* 0x001fcc000f8ec0ff */
[----:B------:R-:W-:-:S05]  /*1790*/  LEA R13, R10, UR7, 0x2 ;  /* 0x000000070a0d7c11 */ /* 0x000fca000f8e10ff */
[----:B--2---:R4:W-:Y:S01]  /*17a0*/  STS [R13], R6 ;  /* 0x000000060d007388 */ /* 0x0049e20000000800 */
[----:B------:R-:W-:Y:S05]  /*17b0*/  BRA.U !UP1, `(.L_x_9) ;  /* 0x0000000109287547 */ /* 0x000fea000b800000 */
[----:B------:R-:W-:Y:S01]  /*17c0*/  UISETP.NE.AND UP1, UPT, UR21, 0x2, UPT ;  /* 0x000000021500788c */ /* 0x000fe2000bf25270 */
[----:B------:R-:W-:-:S05]  /*17d0*/  IADD3 R7, PT, PT, R11, 0x1, RZ ;  /* 0x000000010b077810 */ /* 0x000fca0007ffe0ff */
[----:B------:R-:W-:Y:S01]  /*17e0*/  PLOP3.LUT P0, PT, PT, PT, UP1, 0x80, 0x8 ;  /* 0x000000000008781c */ /* 0x000fe20003f0f018 */
[----:B----4-:R-:W-:-:S06]  /*17f0*/  IMAD.WIDE.U32 R6, R7, 0x4, R8 ;  /* 0x0000000407067825 */ /* 0x010fcc00078e0008 */
[----:B------:R-:W2:Y:S06]  /*1800*/  LDG.E R6, desc[UR16][R6.64] ;  /* 0x0000001006067981 */ /* 0x000eac000c1e1900 */
[----:B------:R-:W-:-:S05]  /*1810*/  @P0 IADD3 R11, PT, PT, R11, 0x2, RZ ;  /* 0x000000020b0b0810 */ /* 0x000fca0007ffe0ff */
[----:B------:R-:W-:-:S06]  /*1820*/  @P0 IMAD.WIDE.U32 R8, R11, 0x4, R8 ;  /* 0x000000040b080825 */ /* 0x000fcc00078e0008 */
[----:B------:R-:W3:Y:S04]  /*1830*/  @P0 LDG.E R8, desc[UR16][R8.64] ;  /* 0x0000001008080981 */ /* 0x000ee8000c1e1900 */
[----:B--2---:R0:W-:Y:S04]  /*1840*/  STS [R13+0x4], R6 ;  /* 0x000004060d007388 */ /* 0x0041e80000000800 */
[----:B---3--:R0:W-:Y:S02]  /*1850*/  @P0 STS [R13+0x8], R8 ;  /* 0x000008080d000388 */ /* 0x0081e40000000800 */
.L_x_9:
[----:B0-2-4-:R-:W0:Y:S01]  /*1860*/  LDC R13, c[0x0][0x3b0] ;  /* 0x0000ec00ff0d7b82 */ /* 0x015e220000000800 */
[----:B------:R-:W2:Y:S07]  /*1870*/  LDCU UR6, c[0x0][0x3ac] ;  /* 0x00007580ff0677ac */ /* 0x000eae0008000800 */
[----:B-1-3--:R-:W1:Y:S08]  /*1880*/  LDC.64 R6, c[0x0][0x3c0] ;  /* 0x0000f000ff067b82 */ /* 0x00ae700000000a00 */
[----:B------:R-:W3:Y:S01]  /*1890*/  LDC.64 R8, c[0x0][0x3b8] ;  /* 0x0000ee00ff087b82 */ /* 0x000ee20000000a00 */
[----:B0-----:R-:W-:-:S04]  /*18a0*/  IMAD R13, R13, UR5, R4 ;  /* 0x000000050d0d7c24 */ /* 0x001fc8000f8e0204 */
[----:B-1----:R-:W-:-:S06]  /*18b0*/  IMAD.WIDE.U32 R6, R13, 0x4, R6 ;  /* 0x000000040d067825 */ /* 0x002fcc00078e0006 */
[----:B------:R0:W5:Y:S01]  /*18c0*/  LDG.E R7, desc[UR16][R6.64] ;  /* 0x0000001006077981 */ /* 0x000162000c1e1900 */
[----:B---3--:R-:W-:-:S05]  /*18d0*/  IMAD.WIDE.U32 R12, R13, 0x4, R8 ;  /* 0x000000040d0c7825 */ /* 0x008fca00078e0008 */
[----:B------:R0:W5:Y:S01]  /*18e0*/  LDG.E R8, desc[UR16][R12.64] ;  /* 0x000000100c087981 */ /* 0x000162000c1e1900 */
[----:B--2---:R-:W-:-:S04]  /*18f0*/  MOV R11, UR6 ;  /* 0x00000006000b7c02 */ /* 0x004fc80008000f00 */
[----:B------:R-:W-:Y:S02]  /*1900*/  ISETP.GT.AND P0, PT, R11, RZ, PT ;  /* 0x000000ff0b00720c */ /* 0x000fe40003f04270 */
[----:B------:R-:W-:-:S11]  /*1910*/  MOV R9, 0xff800000 ;  /* 0xff80000000097802 */ /* 0x000fd60000000f00 */
[----:B0-----:R-:W-:Y:S05]  /*1920*/  @!P0 BRA `(.L_x_14) ;  /* 0x0000000800ac8947 */ /* 0x001fea0003800000 */
[----:B------:R-:W-:Y:S05]  /*1930*/  BRA.U UP0, `(.L_x_15) ;  /* 0x0000000100e47547 */ /* 0x000fea000b800000 */
[----:B------:R-:W0:Y:S01]  /*1940*/  LDCU UR6, c[0x0][0x3b4] ;  /* 0x00007680ff0677ac */ /* 0x000e220008000800 */
[----:B------:R-:W-:Y:S01]  /*1950*/  MOV R9, 0xff800000 ;  /* 0xff80000000097802 */ /* 0x000fe20000000f00 */
[----:B------:R-:W-:Y:S01]  /*1960*/  UISETP.GE.U32.AND UP1, UPT, UR26, 0x7, UPT ;  /* 0x000000071a00788c */ /* 0x000fe2000bf26070 */
[----:B0-----:R-:W-:Y:S01]  /*1970*/  FMUL R13, RZ, UR6 ;  /* 0x00000006ff0d7c20 */ /* 0x001fe20008400000 */
[----:B------:R-:W-:-:S07]  /*1980*/  UMOV UR6, URZ ;  /* 0x000000ff00067c82 */ /* 0x000fce0008000000 */
[----:B------:R-:W-:Y:S05]  /*1990*/  BRA.U !UP1, `(.L_x_16) ;  /* 0x0000000109487547 */ /* 0x000fea000b800000 */
[----:B------:R-:W-:Y:S01]  /*19a0*/  MOV R9, 0xff800000 ;  /* 0xff80000000097802 */ /* 0x000fe20000000f00 */
[----:B------:R-:W-:-:S06]  /*19b0*/  UMOV UR6, URZ ;  /* 0x000000ff00067c82 */ /* 0x000fcc0008000000 */
.L_x_17:
[----:B0-----:R-:W-:Y:S01]  /*19c0*/  IMAD R6, R0, R11, UR6 ;  /* 0x0000000600067e24 */ /* 0x001fe2000f8e020b */
[----:B------:R-:W-:Y:S01]  /*19d0*/  UIADD3 UR6, UPT, UPT, UR6, 0x8, URZ ;  /* 0x0000000806067890 */ /* 0x000fe2000fffe0ff */
[----:B------:R-:W-:-:S03]  /*19e0*/  FSETP.GT.AND P1, PT, R13, R9, PT ;  /* 0x000000090d00720b */ /* 0x000fc60003f24000 */
[----:B------:R-:W-:Y:S01]  /*19f0*/  LEA R6, R6, UR28, 0x2 ;  /* 0x0000001c06067c11 */ /* 0x000fe2000f8e10ff */
[----:B------:R-:W-:Y:S01]  /*1a00*/  UISETP.NE.AND UP1, UPT, UR6, UR12, UPT ;  /* 0x0000000c0600728c */ /* 0x000fe2000bf25270 */
[----:B------:R-:W-:-:S03]  /*1a10*/  FSEL R9, R13, R9, P1 ;  /* 0x000000090d097208 */ /* 0x000fc60000800000 */
[----:B------:R0:W-:Y:S04]  /*1a20*/  STS [R6], R13 ;  /* 0x0000000d06007388 */ /* 0x0001e80000000800 */
        /* <DEDUP_REMOVED lines=9> */
.L_x_16:
[----:B------:R-:W-:-:S09]  /*1ac0*/  UISETP.NE.AND UP1, UPT, UR25, URZ, UPT ;  /* 0x000000ff1900728c */ /* 0x000fd2000bf25270 */
[----:B------:R-:W-:Y:S05]  /*1ad0*/  BRA.U !UP1, `(.L_x_14) ;  /* 0x0000000909407547 */ /* 0x000fea000b800000 */
[----:B------:R-:W-:Y:S02]  /*1ae0*/  UIADD3 UR7, UPT, UPT, UR25, -0x1, URZ ;  /* 0xffffffff19077890 */ /* 0x000fe4000fffe0ff */
[----:B------:R-:W-:Y:S02]  /*1af0*/  UISETP.NE.AND UP2, UPT, UR24, URZ, UPT ;  /* 0x000000ff1800728c */ /* 0x000fe4000bf45270 */
[----:B------:R-:W-:-:S09]  /*1b00*/  UISETP.GE.U32.AND UP1, UPT, UR7, 0x3, UPT ;  /* 0x000000030700788c */ /* 0x000fd2000bf26070 */
[----:B------:R-:W-:Y:S05]  /*1b10*/  BRA.U !UP1, `(.L_x_18) ;  /* 0x0000000109247547 */ /* 0x000fea000b800000 */
[----:B0-----:R-:W-:Y:S01]  /*1b20*/  IMAD R6, R0, R11, UR6 ;  /* 0x0000000600067e24 */ /* 0x001fe2000f8e020b */
[----:B------:R-:W-:Y:S01]  /*1b30*/  FSETP.GT.AND P1, PT, R13, R9, PT ;  /* 0x000000090d00720b */ /* 0x000fe20003f24000 */
[----:B------:R-:W-:-:S03]  /*1b40*/  UIADD3 UR6, UPT, UPT, UR6, 0x4, URZ ;  /* 0x0000000406067890 */ /* 0x000fc6000fffe0ff */
[----:B------:R-:W-:Y:S02]  /*1b50*/  LEA R6, R6, UR28, 0x2 ;  /* 0x0000001c06067c11 */ /* 0x000fe4000f8e10ff */
[----:B------:R-:W-:-:S03]  /*1b60*/  FSEL R9, R13, R9, P1 ;  /* 0x000000090d097208 */ /* 0x000fc60000800000 */
[----:B------:R1:W-:Y:S04]  /*1b70*/  STS [R6], R13 ;  /* 0x0000000d06007388 */ /* 0x0003e80000000800 */
[----:B------:R1:W-:Y:S04]  /*1b80*/  STS [R6+0x4], R13 ;  /* 0x0000040d06007388 */ /* 0x0003e80000000800 */
[----:B------:R1:W-:Y:S04]  /*1b90*/  STS [R6+0x8], R13 ;  /* 0x0000080d06007388 */ /* 0x0003e80000000800 */
[----:B------:R1:W-:Y:S02]  /*1ba0*/  STS [R6+0xc], R13 ;  /* 0x00000c0d06007388 */ /* 0x0003e40000000800 */
.L_x_18:
[----:B------:R-:W-:Y:S05]  /*1bb0*/  BRA.U !UP2, `(.L_x_14) ;  /* 0x000000090a087547 */ /* 0x000fea000b800000 */
[----:B------:R-:W-:Y:S02]  /*1bc0*/  UISETP.NE.AND UP1, UPT, UR24, 0x1, UPT ;  /* 0x000000011800788c */ /* 0x000fe4000bf25270 */
[----:B------:R-:W-:-:S07]  /*1bd0*/  UISETP.NE.AND UP2, UPT, UR14, URZ, UPT ;  /* 0x000000ff0e00728c */ /* 0x000fce000bf45270 */
[----:B------:R-:W-:Y:S05]  /*1be0*/  BRA.U !UP1, `(.L_x_19) ;  /* 0x00000001091c7547 */ /* 0x000fea000b800000 */
[----:B01----:R-:W-:Y:S01]  /*1bf0*/  IMAD R6, R0, R11, UR6 ;  /* 0x0000000600067e24 */ /* 0x003fe2000f8e020b */
[----:B------:R-:W-:Y:S01]  /*1c00*/  FSETP.GT.AND P1, PT, R13, R9, PT ;  /* 0x000000090d00720b */ /* 0x000fe20003f24000 */
[----:B------:R-:W-:-:S03]  /*1c10*/  UIADD3 UR6, UPT, UPT, UR6, 0x2, URZ ;  /* 0x0000000206067890 */ /* 0x000fc6000fffe0ff */
[----:B------:R-:W-:Y:S02]  /*1c20*/  LEA R6, R6, UR28, 0x2 ;  /* 0x0000001c06067c11 */ /* 0x000fe4000f8e10ff */
[----:B------:R-:W-:-:S03]  /*1c30*/  FSEL R9, R13, R9, P1 ;  /* 0x000000090d097208 */ /* 0x000fc60000800000 */
[----:B------:R2:W-:Y:S04]  /*1c40*/  STS [R6], R13 ;  /* 0x0000000d06007388 */ /* 0x0005e80000000800 */
[----:B------:R2:W-:Y:S02]  /*1c50*/  STS [R6+0x4], R13 ;  /* 0x0000040d06007388 */ /* 0x0005e40000000800 */
.L_x_19:
[----:B------:R-:W-:Y:S05]  /*1c60*/  BRA.U !UP2, `(.L_x_14) ;  /* 0x000000050adc7547 */ /* 0x000fea000b800000 */
[----:B012---:R-:W-:Y:S01]  /*1c70*/  IMAD R6, R0, R11, UR6 ;  /* 0x0000000600067e24 */ /* 0x007fe2000f8e020b */
[----:B------:R-:W-:-:S04]  /*1c80*/  FSETP.GT.AND P1, PT, R13, R9, PT ;  /* 0x000000090d00720b */ /* 0x000fc80003f24000 */
[----:B------:R-:W-:Y:S02]  /*1c90*/  LEA R6, R6, UR28, 0x2 ;  /* 0x0000001c06067c11 */ /* 0x000fe4000f8e10ff */
[----:B------:R-:W-:-:S03]  /*1ca0*/  FSEL R9, R13, R9, P1 ;  /* 0x000000090d097208 */ /* 0x000fc60000800000 */
[----:B------:R3:W-:Y:S01]  /*1cb0*/  STS [R6], R13 ;  /* 0x0000000d06007388 */ /* 0x0007e20000000800 */
[----:B------:R-:W-:Y:S05]  /*1cc0*/  BRA `(.L_x_14) ;  /* 0x0000000400c47947 */ /* 0x000fea0003800000 */
.L_x_15:
[----:B------:R-:W-:Y:S01]  /*1cd0*/  MOV R9, 0xff800000 ;  /* 0xff80000000097802 */ /* 0x000fe20000000f00 */
[----:B------:R-:W-:-:S06]  /*1ce0*/  UMOV UR6, URZ ;  /* 0x000000ff00067c82 */ /* 0x000fcc0008000000 */
.L_x_25:
[----:B------:R-:W-:Y:S01]  /*1cf0*/  UISETP.GE.U32.AND UP1, UPT, UR23, 0x7, UPT ;  /* 0x000000071700788c */ /* 0x000fe2000bf26070 */
[----:B------:R-:W-:Y:S01]  /*1d00*/  HFMA2 R16, -RZ, RZ, 0, 0 ;  /* 0x00000000ff107431 */ /* 0x000fe200000001ff */
[----:B------:R-:W-:-:S07]  /*1d10*/  UMOV UR7, URZ ;  /* 0x000000ff00077c82 */ /* 0x000fce0008000000 */
[----:B------:R-:W-:Y:S05]  /*1d20*/  BRA.U !UP1, `(.L_x_20) ;  /* 0x0000000109987547 */ /* 0x000fea000b800000 */
[----:B------:R-:W0:Y:S01]  /*1d30*/  S2UR UR15, SR_CgaCtaId ;  /* 0x00000000000f79c3 */ /* 0x000e220000008800 */
[----:B------:R-:W-:Y:S01]  /*1d40*/  UMOV UR7, 0x400 ;  /* 0x0000040000077882 */ /* 0x000fe20000000000 */
[----:B------:R-:W-:Y:S01]  /*1d50*/  MOV R16, RZ ;  /* 0x000000ff00107202 */ /* 0x000fe20000000f00 */
[----:B------:R-:W1:Y:S01]  /*1d60*/  LDCU UR29, c[0x0][0x3a0] ;  /* 0x00007400ff1d77ac */ /* 0x000e620008000800 */
[----:B0-----:R-:W-:-:S03]  /*1d70*/  ULEA UR18, UR15, UR7, 0x18 ;  /* 0x000000070f127291 */ /* 0x001fc6000f8ec0ff */
[----:B-1----:R-:W-:-:S09]  /*1d80*/  UMOV UR7, URZ ;  /* 0x000000ff00077c82 */ /* 0x002fd20008000000 */
.L_x_21:
[----:B------:R-:W-:Y:S02]  /*1d90*/  UIMAD UR15, UR6, UR29, UR7 ;  /* 0x0000001d060f72a4 */ /* 0x000fe4000f8e0207 */
[----:B------:R-:W-:Y:S01]  /*1da0*/  IADD3 R6, PT, PT, R2, UR7, RZ ;  /* 0x0000000702067c10 */ /* 0x000fe2000fffe0ff */
[----:B------:R-:W-:Y:S02]  /*1db0*/  UIADD3 UR7, UPT, UPT, UR7, 0x8, URZ ;  /* 0x0000000807077890 */ /* 0x000fe4000fffe0ff */
[----:B------:R-:W-:Y:S01]  /*1dc0*/  ULEA UR15, UR15, UR13, 0x2 ;  /* 0x0000000d0f0f7291 */ /* 0x000fe2000f8e10ff */
[----:B------:R-:W-:Y:S01]  /*1dd0*/  LEA R18, R6, UR18, 0x2 ;  /* 0x0000001206127c11 */ /* 0x000fe2000f8e10ff */
[----:B------:R-:W-:-:S04]  /*1de0*/  UISETP.NE.AND UP1, UPT, UR7, UR8, UPT ;  /* 0x000000080700728c */ /* 0x000fc8000bf25270 */
[----:B------:R-:W-:Y:S04]  /*1df0*/  LDS R19, [R18] ;  /* 0x0000000012137984 */ /* 0x000fe80000000800 */
[----:B------:R-:W0:Y:S04]  /*1e00*/  LDS R20, [UR15] ;  /* 0x0000000fff147984 */ /* 0x000e280008000800 */
[----:B------:R-:W-:Y:S04]  /*1e10*/  LDS R22, [R18+0x4] ;  /* 0x0000040012167984 */ /* 0x000fe80000000800 */
[----:B------:R-:W1:Y:S04]  /*1e20*/  LDS R21, [UR15+0x4] ;  /* 0x0000040fff157984 */ /* 0x000e680008000800 */
[----:B------:R-:W-:Y:S04]  /*1e30*/  LDS R24, [R18+0x8] ;  /* 0x0000080012187984 */ /* 0x000fe80000000800 */
[----:B------:R-:W2:Y:S04]  /*1e40*/  LDS R23, [UR15+0x8] ;  /* 0x0000080fff177984 */ /* 0x000ea80008000800 */
[----:B------:R-:W-:Y:S04]  /*1e50*/  LDS R26, [R18+0xc] ;  /* 0x00000c00121a7984 */ /* 0x000fe80000000800 */
[----:B------:R-:W3:Y:S04]  /*1e60*/  LDS R25, [UR15+0xc] ;  /* 0x00000c0fff197984 */ /* 0x000ee80008000800 */
[----:B------:R-:W-:Y:S04]  /*1e70*/  LDS R12, [R18+0x10] ;  /* 0x00001000120c7984 */ /* 0x000fe80000000800 */
[----:B------:R-:W4:Y:S04]  /*1e80*/  LDS R15, [UR15+0x10] ;  /* 0x0000100fff0f7984 */ /* 0x000f280008000800 */
[----:B------:R-:W-:Y:S04]  /*1e90*/  LDS R10, [R18+0x14] ;  /* 0x00001400120a7984 */ /* 0x000fe80000000800 */
[----:B------:R-:W4:Y:S01]  /*1ea0*/  LDS R13, [UR15+0x14] ;  /* 0x0000140fff0d7984 */ /* 0x000f220008000800 */
[----:B0-----:R-:W-:-:S03]  /*1eb0*/  FFMA R19, R19, R20, R16 ;  /* 0x0000001413137223 */ /* 0x001fc60000000010 */
[----:B------:R-:W-:Y:S04]  /*1ec0*/  LDS R6, [R18+0x18] ;  /* 0x0000180012067984 */ /* 0x000fe80000000800 */
[----:B------:R-:W0:Y:S01]  /*1ed0*/  LDS R11, [UR15+0x18] ;  /* 0x0000180fff0b7984 */ /* 0x000e220008000800 */
[----:B-1----:R-:W-:-:S03]  /*1ee0*/  FFMA R19, R22, R21, R19 ;  /* 0x0000001516137223 */ /* 0x002fc60000000013 */
[----:B------:R-:W-:Y:S04]  /*1ef0*/  LDS R14, [R18+0x1c] ;  /* 0x00001c00120e7984 */ /* 0x000fe80000000800 */
[----:B------:R-:W1:Y:S01]  /*1f00*/  LDS R17, [UR15+0x1c] ;  /* 0x00001c0fff117984 */ /* 0x000e620008000800 */
[----:B--2---:R-:W-:-:S04]  /*1f10*/  FFMA R19, R24, R23, R19 ;  /* 0x0000001718137223 */ /* 0x004fc80000000013 */
[----:B---3--:R-:W-:-:S04]  /*1f20*/  FFMA R19, R26, R25, R19 ;  /* 0x000000191a137223 */ /* 0x008fc80000000013 */
[----:B----4-:R-:W-:-:S04]  /*1f30*/  FFMA R15, R12, R15, R19 ;  /* 0x0000000f0c0f7223 */ /* 0x010fc80000000013 */
[----:B------:R-:W-:-:S04]  /*1f40*/  FFMA R13, R10, R13, R15 ;  /* 0x0000000d0a0d7223 */ /* 0x000fc8000000000f */
[----:B0-----:R-:W-:-:S04]  /*1f50*/  FFMA R11, R6, R11, R13 ;  /* 0x0000000b060b7223 */ /* 0x001fc8000000000d */
[----:B-1----:R-:W-:Y:S01]  /*1f60*/  FFMA R16, R14, R17, R11 ;  /* 0x000000110e107223 */ /* 0x002fe2000000000b */
[----:B------:R-:W-:Y:S06]  /*1f70*/  BRA.U UP1, `(.L_x_21) ;  /* 0xfffffffd01847547 */ /* 0x000fec000b83ffff */
[----:B------:R-:W-:-:S05]  /*1f80*/  UMOV UR7, UR8 ;  /* 0x0000000800077c82 */ /* 0x000fca0008000000 */
.L_x_20:
[----:B------:R-:W-:-:S09]  /*1f90*/  UISETP.NE.AND UP1, UPT, UR22, URZ, UPT ;  /* 0x000000ff1600728c */ /* 0x000fd2000bf25270 */
[----:B------:R-:W-:Y:S05]  /*1fa0*/  BRA.U !UP1, `(.L_x_22) ;  /* 0x0000000109e07547 */ /* 0x000fea000b800000 */
[----:B------:R-:W-:Y:S02]  /*1fb0*/  UIADD3 UR15, UPT, UPT, UR22, -0x1, URZ ;  /* 0xffffffff160f7890 */ /* 0x000fe4000fffe0ff */
[----:B------:R-:W-:Y:S02]  /*1fc0*/  UISETP.NE.AND UP2, UPT, UR21, URZ, UPT ;  /* 0x000000ff1500728c */ /* 0x000fe4000bf45270 */
[----:B------:R-:W-:-:S09]  /*1fd0*/  UISETP.GE.U32.AND UP1, UPT, UR15, 0x3, UPT ;  /* 0x000000030f00788c */ /* 0x000fd2000bf26070 */
[----:B------:R-:W-:Y:S05]  /*1fe0*/  BRA.U !UP1, `(.L_x_23) ;  /* 0x0000000109547547 */ /* 0x000fea000b800000 */
[----:B------:R-:W0:Y:S01]  /*1ff0*/  S2UR UR29, SR_CgaCtaId ;  /* 0x00000000001d79c3 */ /* 0x000e220000008800 */
[----:B------:R-:W1:Y:S01]  /*2000*/  LDCU UR15, c[0x0][0x3a0] ;  /* 0x00007400ff0f77ac */ /* 0x000e620008000800 */
[----:B------:R-:W-:Y:S01]  /*2010*/  IADD3 R6, PT, PT, R2, UR7, RZ ;  /* 0x0000000702067c10 */ /* 0x000fe2000fffe0ff */
[----:B------:R-:W-:Y:S01]  /*2020*/  UMOV UR18, 0x400 ;  /* 0x0000040000127882 */ /* 0x000fe20000000000 */
[----:B-1----:R-:W-:Y:S02]  /*2030*/  UIMAD UR15, UR6, UR15, UR7 ;  /* 0x0000000f060f72a4 */ /* 0x002fe4000f8e0207 */
[----:B------:R-:W-:Y:S02]  /*2040*/  UIADD3 UR7, UPT, UPT, UR7, 0x4, URZ ;  /* 0x0000000407077890 */ /* 0x000fe4000fffe0ff */
[----:B------:R-:W-:Y:S02]  /*2050*/  ULEA UR15, UR15, UR13, 0x2 ;  /* 0x0000000d0f0f7291 */ /* 0x000fe4000f8e10ff */
[----:B0-----:R-:W-:-:S06]  /*2060*/  ULEA UR18, UR29, UR18, 0x18 ;  /* 0x000000121d127291 */ /* 0x001fcc000f8ec0ff */
[----:B------:R-:W-:Y:S01]  /*2070*/  LEA R6, R6, UR18, 0x2 ;  /* 0x0000001206067c11 */ /* 0x000fe2000f8e10ff */
[----:B------:R-:W-:Y:S04]  /*2080*/  LDS R10, [UR15] ;  /* 0x0000000fff0a7984 */ /* 0x000fe80008000800 */
[----:B------:R-:W0:Y:S04]  /*2090*/  LDS R11, [R6] ;  /* 0x00000000060b7984 */ /* 0x000e280000000800 */
[----:B------:R-:W-:Y:S04]  /*20a0*/  LDS R13, [R6+0x4] ;  /* 0x00000400060d7984 */ /* 0x000fe80000000800 */
[----:B------:R-:W1:Y:S04]  /*20b0*/  LDS R12, [UR15+0x4] ;  /* 0x0000040fff0c7984 */ /* 0x000e680008000800 */
[----:B------:R-:W-:Y:S04]  /*20c0*/  LDS R15, [R6+0x8] ;  /* 0x00000800060f7984 */ /* 0x000fe80000000800 */
[----:B------:R-:W2:Y:S04]  /*20d0*/  LDS R14, [UR15+0x8] ;  /* 0x0000080fff0e7984 */ /* 0x000ea80008000800 */
[----:B------:R-:W-:Y:S04]  /*20e0*/  LDS R17, [R6+0xc] ;  /* 0x00000c0006117984 */ /* 0x000fe80000000800 */
[----:B------:R-:W3:Y:S01]  /*20f0*/  LDS R18, [UR15+0xc] ;  /* 0x00000c0fff127984 */ /* 0x000ee20008000800 */
[----:B0-----:R-:W-:-:S04]  /*2100*/  FFMA R10, R11, R10, R16 ;  /* 0x0000000a0b0a7223 */ /* 0x001fc80000000010 */
[----:B-1----:R-:W-:-:S04]  /*2110*/  FFMA R10, R13, R12, R10 ;  /* 0x0000000c0d0a7223 */ /* 0x002fc8000000000a */
[----:B--2---:R-:W-:-:S04]  /*2120*/  FFMA R10, R15, R14, R10 ;  /* 0x0000000e0f0a7223 */ /* 0x004fc8000000000a */
[----:B---3--:R-:W-:-:S07]  /*2130*/  FFMA R16, R17, R18, R10 ;  /* 0x0000001211107223 */ /* 0x008fce000000000a */
.L_x_23:
[----:B------:R-:W-:Y:S05]  /*2140*/  BRA.U !UP2, `(.L_x_22) ;  /* 0x000000010a787547 */ /* 0x000fea000b800000 */
[----:B------:R-:W-:Y:S02]  /*2150*/  UISETP.NE.AND UP1, UPT, UR21, 0x1, UPT ;  /* 0x000000011500788c */ /* 0x000fe4000bf25270 */
[----:B------:R-:W-:-:S07]  /*2160*/  UISETP.NE.AND UP2, UPT, UR20, URZ, UPT ;  /* 0x000000ff1400728c */ /* 0x000fce000bf45270 */
[----:B------:R-:W-:Y:S05]  /*2170*/  BRA.U !UP1, `(.L_x_24) ;  /* 0x00000001093c7547 */ /* 0x000fea000b800000 */
[----:B------:R-:W0:Y:S01]  /*2180*/  S2UR UR18, SR_CgaCtaId ;  /* 0x00000000001279c3 */ /* 0x000e220000008800 */
[----:B------:R-:W1:Y:S01]  /*2190*/  LDCU UR15, c[0x0][0x3a0] ;  /* 0x00007400ff0f77ac */ /* 0x000e620008000800 */
[----:B------:R-:W-:Y:S01]  /*21a0*/  IADD3 R6, PT, PT, R2, UR7, RZ ;  /* 0x0000000702067c10 */ /* 0x000fe2000fffe0ff */
[----:B-1----:R-:W-:Y:S02]  /*21b0*/  UIMAD UR29, UR6, UR15, UR7 ;  /* 0x0000000f061d72a4 */ /* 0x002fe4000f8e0207 */
[----:B------:R-:W-:Y:S01]  /*21c0*/  UIADD3 UR7, UPT, UPT, UR7, 0x2, URZ ;  /* 0x0000000207077890 */ /* 0x000fe2000fffe0ff */
[----:B------:R-:W-:Y:S01]  /*21d0*/  UMOV UR15, 0x400 ;  /* 0x00000400000f7882 */ /* 0x000fe20000000000 */
[----:B------:R-:W-:Y:S02]  /*21e0*/  ULEA UR29, UR29, UR13, 0x2 ;  /* 0x0000000d1d1d7291 */ /* 0x000fe4000f8e10ff */
[----:B0-----:R-:W-:-:S06]  /*21f0*/  ULEA UR15, UR18, UR15, 0x18 ;  /* 0x0000000f120f7291 */ /* 0x001fcc000f8ec0ff */
[----:B------:R-:W-:Y:S01]  /*2200*/  LEA R6, R6, UR15, 0x2 ;  /* 0x0000000f06067c11 */ /* 0x000fe2000f8e10ff */
[----:B------:R-:W-:Y:S04]  /*2210*/  LDS R10, [UR29] ;  /* 0x0000001dff0a7984 */ /* 0x000fe80008000800 */
[----:B------:R-:W0:Y:S04]  /*2220*/  LDS R11, [R6] ;  /* 0x00000000060b7984 */ /* 0x000e280000000800 */
[----:B------:R-:W-:Y:S04]  /*2230*/  LDS R13, [R6+0x4] ;  /* 0x00000400060d7984 */ /* 0x000fe80000000800 */
[----:B------:R-:W1:Y:S01]  /*2240*/  LDS R12, [UR29+0x4] ;  /* 0x0000041dff0c7984 */ /* 0x000e620008000800 */
[----:B0-----:R-:W-:-:S04]  /*2250*/  FFMA R10, R11, R10, R16 ;  /* 0x0000000a0b0a7223 */ /* 0x001fc80000000010 */
[----:B-1----:R-:W-:-:S07]  /*2260*/  FFMA R16, R13, R12, R10 ;  /* 0x0000000c0d107223 */ /* 0x002fce000000000a */
.L_x_24:
[----:B------:R-:W-:Y:S05]  /*2270*/  BRA.U !UP2, `(.L_x_22) ;  /* 0x000000010a2c7547 */ /* 0x000fea000b800000 */
[----:B------:R-:W0:Y:S01]  /*2280*/  S2UR UR29, SR_CgaCtaId ;  /* 0x00000000001d79c3 */ /* 0x000e220000008800 */
[----:B------:R-:W1:Y:S01]  /*2290*/  LDCU UR15, c[0x0][0x3a0] ;  /* 0x00007400ff0f77ac */ /* 0x000e620008000800 */
[----:B------:R-:W-:Y:S01]  /*22a0*/  IADD3 R6, PT, PT, R2, UR7, RZ ;  /* 0x0000000702067c10 */ /* 0x000fe2000fffe0ff */
[----:B------:R-:W-:Y:S01]  /*22b0*/  UMOV UR18, 0x400 ;  /* 0x0000040000127882 */ /* 0x000fe20000000000 */
[----:B-1----:R-:W-:-:S04]  /*22c0*/  UIMAD UR15, UR6, UR15, UR7 ;  /* 0x0000000f060f72a4 */ /* 0x002fc8000f8e0207 */
[----:B------:R-:W-:Y:S02]  /*22d0*/  ULEA UR15, UR15, UR13, 0x2 ;  /* 0x0000000d0f0f7291 */ /* 0x000fe4000f8e10ff */
[----:B0-----:R-:W-:-:S06]  /*22e0*/  ULEA UR18, UR29, UR18, 0x18 ;  /* 0x000000121d127291 */ /* 0x001fcc000f8ec0ff */
[----:B------:R-:W-:Y:S01]  /*22f0*/  LEA R6, R6, UR18, 0x2 ;  /* 0x0000001206067c11 */ /* 0x000fe2000f8e10ff */
[----:B------:R-:W-:Y:S04]  /*2300*/  LDS R10, [UR15] ;  /* 0x0000000fff0a7984 */ /* 0x000fe80008000800 */
[----:B------:R-:W0:Y:S02]  /*2310*/  LDS R11, [R6] ;  /* 0x00000000060b7984 */ /* 0x000e240000000800 */
[----:B0-----:R-:W-:-:S07]  /*2320*/  FFMA R16, R11, R10, R16 ;  /* 0x0000000a0b107223 */ /* 0x001fce0000000010 */
.L_x_22:
[----:B------:R-:W0:Y:S01]  /*2330*/  LDC R11, c[0x0][0x3ac] ;  /* 0x0000eb00ff0b7b82 */ /* 0x000e220000000800 */
[----:B------:R-:W1:Y:S02]  /*2340*/  LDCU UR7, c[0x0][0x3b4] ;  /* 0x00007680ff0777ac */ /* 0x000e640008000800 */
[----:B-1----:R-:W-:Y:S01]  /*2350*/  FMUL R16, R16, UR7 ;  /* 0x0000000710107c20 */ /* 0x002fe20008400000 */
[----:B0-----:R-:W-:Y:S01]  /*2360*/  IMAD R6, R0, R11, UR6 ;  /* 0x0000000600067e24 */ /* 0x001fe2000f8e020b */
[----:B------:R-:W-:-:S03]  /*2370*/  UIADD3 UR6, UPT, UPT, UR6, 0x1, URZ ;  /* 0x0000000106067890 */ /* 0x000fc6000fffe0ff */
[-C--:B------:R-:W-:Y:S02]  /*2380*/  FSETP.GT.AND P1, PT, R16, R9.reuse, PT ;  /* 0x000000091000720b */ /* 0x080fe40003f24000 */
[----:B------:R-:W-:Y:S02]  /*2390*/  LEA R13, R6, UR28, 0x2 ;  /* 0x0000001c060d7c11 */ /* 0x000fe4000f8e10ff */
[----:B------:R-:W-:Y:S02]  /*23a0*/  ISETP.NE.AND P2, PT, R11, UR6, PT ;  /* 0x000000060b007c0c */ /* 0x000fe4000bf45270 */
[----:B------:R-:W-:Y:S01]  /*23b0*/  FSEL R9, R16, R9, P1 ;  /* 0x0000000910097208 */ /* 0x000fe20000800000 */
[----:B------:R4:W-:Y:S10]  /*23c0*/  STS [R13], R16 ;  /* 0x000000100d007388 */ /* 0x0009f40000000800 */
[----:B----4-:R-:W-:Y:S05]  /*23d0*/  @P2 BRA `(.L_x_25) ;  /* 0xfffffff800442947 */ /* 0x010fea000383ffff */
.L_x_14:
[----:B------:R-:W-:Y:S01]  /*23e0*/  HFMA2 R10, -RZ, RZ, 0, 0 ;  /* 0x00000000ff0a7431 */ /* 0x000fe200000001ff */
[----:B------:R-:W-:Y:S06]  /*23f0*/  @!P0 BRA `(.L_x_26) ;  /* 0x0000000800988947 */ /* 0x000fec0003800000 */
[----:B------:R-:W-:Y:S01]  /*2400*/  UISETP.GE.U32.AND UP1, UPT, UR26, 0x7, UPT ;  /* 0x000000071a00788c */ /* 0x000fe2000bf26070 */
[----:B------:R-:W-:Y:S01]  /*2410*/  MOV R10, RZ ;  /* 0x000000ff000a7202 */ /* 0x000fe20000000f00 */
[----:B------:R-:W-:-:S07]  /*2420*/  UMOV UR6, URZ ;  /* 0x000000ff00067c82 */ /* 0x000fce0008000000 */
[----:B------:R-:W-:Y:S05]  /*2430*/  BRA.U !UP1, `(.L_x_27) ;  /* 0x0000000509407547 */ /* 0x000fea000b800000 */
[----:B------:R-:W-:Y:S01]  /*2440*/  MOV R10, RZ ;  /* 0x000000ff000a7202 */ /* 0x000fe20000000f00 */
[----:B------:R-:W-:-:S06]  /*2450*/  UMOV UR6, URZ ;  /* 0x000000ff00067c82 */ /* 0x000fcc0008000000 */
.L_x_28:
[----:B01234-:R-:W-:Y:S01]  /*2460*/  IMAD R6, R0, R11, UR6 ;  /* 0x0000000600067e24 */ /* 0x01ffe2000f8e020b */
[----:B------:R-:W-:-:S04]  /*2470*/  UIADD3 UR6, UPT, UPT, UR6, 0x8, URZ ;  /* 0x0000000806067890 */ /* 0x000fc8000fffe0ff */
[----:B------:R-:W-:Y:S01]  /*2480*/  LEA R6, R6, UR28, 0x2 ;  /* 0x0000001c06067c11 */ /* 0x000fe2000f8e10ff */
[----:B------:R-:W-:-:S04]  /*2490*/  UISETP.NE.AND UP1, UPT, UR6, UR12, UPT ;  /* 0x0000000c0600728c */ /* 0x000fc8000bf25270 */
[----:B------:R-:W0:Y:S04]  /*24a0*/  LDS R14, [R6] ;  /* 0x00000000060e7984 */ /* 0x000e280000000800 */
[----:B------:R-:W1:Y:S04]  /*24b0*/  LDS R18, [R6+0x4] ;  /* 0x0000040006127984 */ /* 0x000e680000000800 */
[----:B------:R-:W2:Y:S04]  /*24c0*/  LDS R20, [R6+0x8] ;  /* 0x0000080006147984 */ /* 0x000ea80000000800 */
[----:B------:R-:W3:Y:S04]  /*24d0*/  LDS R22, [R6+0xc] ;  /* 0x00000c0006167984 */ /* 0x000ee80000000800 */
[----:B------:R-:W4:Y:S04]  /*24e0*/  LDS R24, [R6+0x10] ;  /* 0x0000100006187984 */ /* 0x000f280000000800 */
[----:B------:R-:W4:Y:S04]  /*24f0*/  LDS R12, [R6+0x14] ;  /* 0x00001400060c7984 */ /* 0x000f280000000800 */
[----:B------:R-:W4:Y:S01]  /*2500*/  LDS R16, [R6+0x1c] ;  /* 0x00001c0006107984 */ /* 0x000f220000000800 */
[----:B0-----:R-:W-:-:S03]  /*2510*/  FADD R13, R14, -R9 ;  /* 0x800000090e0d7221 */ /* 0x001fc60000000000 */
[----:B------:R-:W0:Y:S01]  /*2520*/  LDS R14, [R6+0x18] ;  /* 0x00001800060e7984 */ /* 0x000e220000000800 */
[--C-:B-1----:R-:W-:Y:S01]  /*2530*/  FADD R18, R18, -R9.reuse ;  /* 0x8000000912127221 */ /* 0x102fe20000000000 */
[----:B------:R-:W-:Y:S01]  /*2540*/  FMUL R13, R13, 1.4426950216293334961 ;  /* 0x3fb8aa3b0d0d7820 */ /* 0x000fe20000400000 */
[--C-:B--2---:R-:W-:Y:S02]  /*2550*/  FADD R20, R20, -R9.reuse ;  /* 0x8000000914147221 */ /* 0x104fe40000000000 */
[----:B------:R-:W-:Y:S02]  /*2560*/  FMUL R15, R18, 1.4426950216293334961 ;  /* 0x3fb8aa3b120f7820 */ /* 0x000fe40000400000 */
[----:B------:R-:W-:Y:S01]  /*2570*/  FSETP.GEU.AND P1, PT, R13, -126, PT ;  /* 0xc2fc00000d00780b */ /* 0x000fe20003f2e000 */
[----:B------:R-:W-:Y:S01]  /*2580*/  FMUL R17, R20, 1.4426950216293334961 ;  /* 0x3fb8aa3b14117820 */ /* 0x000fe20000400000 */
[--C-:B---3--:R-:W-:Y:S01]  /*2590*/  FADD R22, R22, -R9.reuse ;  /* 0x8000000916167221 */ /* 0x108fe20000000000 */
[----:B------:R-:W-:Y:S01]  /*25a0*/  FSETP.GEU.AND P6, PT, R15, -126, PT ;  /* 0xc2fc00000f00780b */ /* 0x000fe20003fce000 */
[----:B----4-:R-:W-:-:S02]  /*25b0*/  FADD R24, R24, -R9 ;  /* 0x8000000918187221 */ /* 0x010fc40000000000 */
[----:B------:R-:W-:Y:S01]  /*25c0*/  FSETP.GEU.AND P5, PT, R17, -126, PT ;  /* 0xc2fc00001100780b */ /* 0x000fe20003fae000 */
[----:B------:R-:W-:Y:S01]  /*25d0*/  FMUL R22, R22, 1.4426950216293334961 ;  /* 0x3fb8aa3b16167820 */ /* 0x000fe20000400000 */
[----:B------:R-:W-:Y:S01]  /*25e0*/  FADD R12, R12, -R9 ;  /* 0x800000090c0c7221 */ /* 0x000fe20000000000 */
[----:B------:R-:W-:-:S04]  /*25f0*/  FMUL R24, R24, 1.4426950216293334961 ;  /* 0x3fb8aa3b18187820 */ /* 0x000fc80000400000 */
[----:B------:R-:W-:Y:S01]  /*2600*/  @!P1 FMUL R13, R13, 0.5 ;  /* 0x3f0000000d0d9820 */ /* 0x000fe20000400000 */
[----:B------:R-:W-:Y:S01]  /*2610*/  FADD R16, R16, -R9 ;  /* 0x8000000910107221 */ /* 0x000fe20000000000 */
[----:B------:R-:W-:Y:S01]  /*2620*/  FMUL R12, R12, 1.4426950216293334961 ;  /* 0x3fb8aa3b0c0c7820 */ /* 0x000fe20000400000 */
[----:B------:R-:W-:Y:S01]  /*2630*/  FSETP.GEU.AND P0, PT, R22, -126, PT ;  /* 0xc2fc00001600780b */ /* 0x000fe20003f0e000 */
[----:B------:R-:W-:Y:S01]  /*2640*/  @!P6 FMUL R15, R15, 0.5 ;  /* 0x3f0000000f0fe820 */ /* 0x000fe20000400000 */
[----:B------:R-:W-:Y:S01]  /*2650*/  FMUL R16, R16, 1.4426950216293334961 ;  /* 0x3fb8aa3b10107820 */ /* 0x000fe20000400000 */
[----:B------:R-:W1:Y:S01]  /*2660*/  MUFU.EX2 R13, R13 ;  /* 0x0000000d000d7308 */ /* 0x000e620000000800 */
[----:B------:R-:W-:Y:S01]  /*2670*/  @!P5 FMUL R17, R17, 0.5 ;  /* 0x3f0000001111d820 */ /* 0x000fe20000400000 */
[----:B------:R-:W-:-:S06]  /*2680*/  FSETP.GEU.AND P2, PT, R24, -126, PT ;  /* 0xc2fc00001800780b */ /* 0x000fcc0003f4e000 */
[----:B------:R-:W2:Y:S02]  /*2690*/  MUFU.EX2 R15, R15 ;  /* 0x0000000f000f7308 */ /* 0x000ea40000000800 */
[----:B------:R-:W-:Y:S01]  /*26a0*/  @!P0 FMUL R22, R22, 0.5 ;  /* 0x3f00000016168820 */ /* 0x000fe20000400000 */
[----:B0-----:R-:W-:-:S04]  /*26b0*/  FADD R14, R14, -R9 ;  /* 0x800000090e0e7221 */ /* 0x001fc80000000000 */
[----:B------:R-:W-:Y:S01]  /*26c0*/  @!P2 FMUL R24, R24, 0.5 ;  /* 0x3f0000001818a820 */ /* 0x000fe20000400000 */
[----:B------:R-:W0:Y:S01]  /*26d0*/  MUFU.EX2 R17, R17 ;  /* 0x0000001100117308 */ /* 0x000e220000000800 */
[----:B------:R-:W-:Y:S01]  /*26e0*/  FMUL R14, R14, 1.4426950216293334961 ;  /* 0x3fb8aa3b0e0e7820 */ /* 0x000fe20000400000 */
[----:B-1----:R-:W-:Y:S01]  /*26f0*/  @!P1 FMUL R13, R13, R13 ;  /* 0x0000000d0d0d9220 */ /* 0x002fe20000400000 */
[----:B------:R-:W-:-:S03]  /*2700*/  FSETP.GEU.AND P1, PT, R12, -126, PT ;  /* 0xc2fc00000c00780b */ /* 0x000fc60003f2e000 */
[----:B------:R-:W-:Y:S01]  /*2710*/  FADD R10, R13, R10 ;  /* 0x0000000a0d0a7221 */ /* 0x000fe20000000000 */
[----:B------:R4:W-:Y:S01]  /*2720*/  STS [R6], R13 ;  /* 0x0000000d06007388 */ /* 0x0009e20000000800 */
[----:B------:R-:W1:Y:S01]  /*2730*/  MUFU.EX2 R19, R22 ;  /* 0x0000001600137308 */ /* 0x000e620000000800 */
[----:B--2---:R-:W-:Y:S01]  /*2740*/  @!P6 FMUL R15, R15, R15 ;  /* 0x0000000f0f0fe220 */ /* 0x004fe20000400000 */
[----:B------:R-:W-:-:S03]  /*2750*/  FSETP.GEU.AND P6, PT, R14, -126, PT ;  /* 0xc2fc00000e00780b */ /* 0x000fc60003fce000 */
[----:B------:R-:W-:Y:S01]  /*2760*/  FADD R10, R10, R15 ;  /* 0x0000000f0a0a7221 */ /* 0x000fe20000000000 */
[----:B------:R4:W-:Y:S02]  /*2770*/  STS [R6+0x4], R15 ;  /* 0x0000040f06007388 */ /* 0x0009e40000000800 */
[----:B------:R-:W-:Y:S01]  /*2780*/  @!P1 FMUL R12, R12, 0.5 ;  /* 0x3f0000000c0c9820 */ /* 0x000fe20000400000 */
[----:B0-----:R-:W-:Y:S01]  /*2790*/  @!P5 FMUL R17, R17, R17 ;  /* 0x000000111111d220 */ /* 0x001fe20000400000 */
[----:B------:R-:W-:Y:S01]  /*27a0*/  FSETP.GEU.AND P5, PT, R16, -126, PT ;  /* 0xc2fc00001000780b */ /* 0x000fe20003fae000 */
[----:B------:R-:W0:Y:S02]  /*27b0*/  MUFU.EX2 R21, R24 ;  /* 0x0000001800157308 */ /* 0x000e240000000800 */
[----:B------:R-:W-:Y:S01]  /*27c0*/  FADD R10, R10, R17 ;  /* 0x000000110a0a7221 */ /* 0x000fe20000000000 */
[----:B------:R4:W-:Y:S01]  /*27d0*/  STS [R6+0x8], R17 ;  /* 0x0000081106007388 */ /* 0x0009e20000000800 */
[----:B------:R-:W-:Y:S01]  /*27e0*/  @!P6 FMUL R14, R14, 0.5 ;  /* 0x3f0000000e0ee820 */ /* 0x000fe20000400000 */
[----:B-1----:R-:W-:-:S03]  /*27f0*/  @!P0 FMUL R19, R19, R19 ;  /* 0x0000001313138220 */ /* 0x002fc60000400000 */
[----:B------:R-:W1:Y:S01]  /*2800*/  MUFU.EX2 R23, R12 ;  /* 0x0000000c00177308 */ /* 0x000e620000000800 */
[----:B------:R-:W-:Y:S01]  /*2810*/  FADD R10, R10, R19 ;  /* 0x000000130a0a7221 */ /* 0x000fe20000000000 */
[----:B------:R4:W-:Y:S02]  /*2820*/  STS [R6+0xc], R19 ;  /* 0x00000c1306007388 */ /* 0x0009e40000000800 */
[----:B------:R-:W-:-:S04]  /*2830*/  @!P5 FMUL R16, R16, 0.5 ;  /* 0x3f0000001010d820 */ /* 0x000fc80000400000 */
[----:B------:R-:W2:Y:S01]  /*2840*/  MUFU.EX2 R25, R14 ;  /* 0x0000000e00197308 */ /* 0x000ea20000000800 */
[----:B0-----:R-:W-:-:S04]  /*2850*/  @!P2 FMUL R21, R21, R21 ;  /* 0x000000151515a220 */ /* 0x001fc80000400000 */
[----:B------:R-:W-:Y:S01]  /*2860*/  FADD R10, R10, R21 ;  /* 0x000000150a0a7221 */ /* 0x000fe20000000000 */
[----:B------:R4:W-:Y:S02]  /*2870*/  STS [R6+0x10], R21 ;  /* 0x0000101506007388 */ /* 0x0009e40000000800 */
[----:B------:R-:W0:Y:S01]  /*2880*/  MUFU.EX2 R27, R16 ;  /* 0x00000010001b7308 */ /* 0x000e220000000800 */
[----:B-1----:R-:W-:-:S04]  /*2890*/  @!P1 FMUL R23, R23, R23 ;  /* 0x0000001717179220 */ /* 0x002fc80000400000 */
[----:B------:R-:W-:Y:S01]  /*28a0*/  FADD R10, R10, R23 ;  /* 0x000000170a0a7221 */ /* 0x000fe20000000000 */
[----:B------:R4:W-:Y:S01]  /*28b0*/  STS [R6+0x14], R23 ;  /* 0x0000141706007388 */ /* 0x0009e20000000800 */
[----:B--2---:R-:W-:-:S04]  /*28c0*/  @!P6 FMUL R25, R25, R25 ;  /* 0x000000191919e220 */ /* 0x004fc80000400000 */
[----:B------:R-:W-:Y:S01]  /*28d0*/  FADD R10, R10, R25 ;  /* 0x000000190a0a7221 */ /* 0x000fe20000000000 */
[----:B------:R4:W-:Y:S01]  /*28e0*/  STS [R6+0x18], R25 ;  /* 0x0000181906007388 */ /* 0x0009e20000000800 */
[----:B0-----:R-:W-:-:S04]  /*28f0*/  @!P5 FMUL R27, R27, R27 ;  /* 0x0000001b1b1bd220 */ /* 0x001fc80000400000 */
[----:B------:R-:W-:Y:S01]  /*2900*/  FADD R10, R10, R27 ;  /* 0x0000001b0a0a7221 */ /* 0x000fe20000000000 */
[----:B------:R4:W-:Y:S01]  /*2910*/  STS [R6+0x1c], R27 ;  /* 0x00001c1b06007388 */ /* 0x0009e20000000800 */
[----:B------:R-:W-:Y:S05]  /*2920*/  BRA.U UP1, `(.L_x_28) ;  /* 0xfffffff901cc7547 */ /* 0x000fea000b83ffff */
[----:B------:R-:W-:-:S05]  /*2930*/  UMOV UR6, UR12 ;  /* 0x0000000c00067c82 */ /* 0x000fca0008000000 */
.L_x_27:
[----:B------:R-:W-:-:S09]  /*2940*/  UISETP.NE.AND UP1, UPT, UR25, URZ, UPT ;  /* 0x000000ff1900728c */ /* 0x000fd2000bf25270 */
[----:B------:R-:W-:Y:S05]  /*2950*/  BRA.U !UP1, `(.L_x_26) ;  /* 0x0000000509407547 */ /* 0x000fea000b800000 */
[----:B------:R-:W-:Y:S02]  /*2960*/  UIADD3 UR7, UPT, UPT, UR25, -0x1, URZ ;  /* 0xffffffff19077890 */ /* 0x000fe4000fffe0ff */
[----:B------:R-:W-:Y:S02]  /*2970*/  UISETP.NE.AND UP2, UPT, UR24, URZ, UPT ;  /* 0x000000ff1800728c */ /* 0x000fe4000bf45270 */
[----:B------:R-:W-:-:S09]  /*2980*/  UISETP.GE.U32.AND UP1, UPT, UR7, 0x3, UPT ;  /* 0x000000030700788c */ /* 0x000fd2000bf26070 */
[----:B------:R-:W-:Y:S05]  /*2990*/  BRA.U !UP1, `(.L_x_29) ;  /* 0x00000001099c7547 */ /* 0x000fea000b800000 */
[----:B01234-:R-:W-:Y:S01]  /*29a0*/  IMAD R6, R0, R11, UR6 ;  /* 0x0000000600067e24 */ /* 0x01ffe2000f8e020b */
[----:B------:R-:W-:-:S04]  /*29b0*/  UIADD3 UR6, UPT, UPT, UR6, 0x4, URZ ;  /* 0x0000000406067890 */ /* 0x000fc8000fffe0ff */
[----:B------:R-:W-:-:S05]  /*29c0*/  LEA R6, R6, UR28, 0x2 ;  /* 0x0000001c06067c11 */ /* 0x000fca000f8e10ff */
[----:B------:R-:W0:Y:S04]  /*29d0*/  LDS R12, [R6] ;  /* 0x00000000060c7984 */ /* 0x000e280000000800 */
[----:B------:R-:W1:Y:S04]  /*29e0*/  LDS R14, [R6+0x4] ;  /* 0x00000400060e7984 */ /* 0x000e680000000800 */
[----:B------:R-:W2:Y:S04]  /*29f0*/  LDS R16, [R6+0x8] ;  /* 0x0000080006107984 */ /* 0x000ea80000000800 */
[----:B------:R-:W3:Y:S01]  /*2a00*/  LDS R18, [R6+0xc] ;  /* 0x00000c0006127984 */ /* 0x000ee20000000800 */
[--C-:B0-----:R-:W-:Y:S01]  /*2a10*/  FADD R12, R12, -R9.reuse ;  /* 0x800000090c0c7221 */ /* 0x101fe20000000000 */
[----:B-1----:R-:W-:-:S03]  /*2a20*/  FADD R14, R14, -R9 ;  /* 0x800000090e0e7221 */ /* 0x002fc60000000000 */
[----:B------:R-:W-:Y:S01]  /*2a30*/  FMUL R12, R12, 1.4426950216293334961 ;  /* 0x3fb8aa3b0c0c7820 */ /* 0x000fe20000400000 */
[----:B--2---:R-:W-:Y:S01]  /*2a40*/  FADD R16, R16, -R9 ;  /* 0x8000000910107221 */ /* 0x004fe20000000000 */
[----:B------:R-:W-:-:S03]  /*2a50*/  FMUL R14, R14, 1.4426950216293334961 ;  /* 0x3fb8aa3b0e0e7820 */ /* 0x000fc60000400000 */
[----:B------:R-:W-:Y:S01]  /*2a60*/  FSETP.GEU.AND P0, PT, R12, -126, PT ;  /* 0xc2fc00000c00780b */ /* 0x000fe20003f0e000 */
[----:B---3--:R-:W-:Y:S01]  /*2a70*/  FADD R18, R18, -R9 ;  /* 0x8000000912127221 */ /* 0x008fe20000000000 */
[----:B------:R-:W-:Y:S01]  /*2a80*/  FMUL R16, R16, 1.4426950216293334961 ;  /* 0x3fb8aa3b10107820 */ /* 0x000fe20000400000 */
[----:B------:R-:W-:Y:S02]  /*2a90*/  FSETP.GEU.AND P1, PT, R14, -126, PT ;  /* 0xc2fc00000e00780b */ /* 0x000fe40003f2e000 */
[----:B------:R-:W-:Y:S02]  /*2aa0*/  FMUL R18, R18, 1.4426950216293334961 ;  /* 0x3fb8aa3b12127820 */ /* 0x000fe40000400000 */
[----:B------:R-:W-:-:S03]  /*2ab0*/  FSETP.GEU.AND P2, PT, R16, -126, PT ;  /* 0xc2fc00001000780b */ /* 0x000fc60003f4e000 */
[----:B------:R-:W-:-:S03]  /*2ac0*/  FSETP.GEU.AND P5, PT, R18, -126, PT ;  /* 0xc2fc00001200780b */ /* 0x000fc60003fae000 */
[----:B------:R-:W-:-:S03]  /*2ad0*/  @!P0 FMUL R12, R12, 0.5 ;  /* 0x3f0000000c0c8820 */ /* 0x000fc60000400000 */
[----:B------:R-:W-:Y:S01]  /*2ae0*/  @!P1 FMUL R14, R14, 0.5 ;  /* 0x3f0000000e0e9820 */ /* 0x000fe20000400000 */
[----:B------:R-:W0:Y:S03]  /*2af0*/  MUFU.EX2 R13, R12 ;  /* 0x0000000c000d7308 */ /* 0x000e260000000800 */
[----:B------:R-:W-:-:S03]  /*2b00*/  @!P2 FMUL R16, R16, 0.5 ;  /* 0x3f0000001010a820 */ /* 0x000fc60000400000 */
[----:B------:R-:W-:Y:S02]  /*2b10*/  @!P5 FMUL R18, R18, 0.5 ;  /* 0x3f0000001212d820 */ /* 0x000fe40000400000 */
[----:B------:R-:W1:Y:S08]  /*2b20*/  MUFU.EX2 R15, R14 ;  /* 0x0000000e000f7308 */ /* 0x000e700000000800 */
[----:B------:R-:W2:Y:S01]  /*2b30*/  MUFU.EX2 R17, R16 ;  /* 0x0000001000117308 */ /* 0x000ea20000000800 */
[----:B0-----:R-:W-:-:S04]  /*2b40*/  @!P0 FMUL R13, R13, R13 ;  /* 0x0000000d0d0d8220 */ /* 0x001fc80000400000 */
[----:B------:R-:W-:Y:S01]  /*2b50*/  FADD R10, R10, R13 ;  /* 0x0000000d0a0a7221 */ /* 0x000fe20000000000 */
[----:B------:R0:W-:Y:S02]  /*2b60*/  STS [R6], R13 ;  /* 0x0000000d06007388 */ /* 0x0001e40000000800 */
[----:B------:R-:W3:Y:S01]  /*2b70*/  MUFU.EX2 R19, R18 ;  /* 0x0000001200137308 */ /* 0x000ee20000000800 */
[----:B-1----:R-:W-:-:S04]  /*2b80*/  @!P1 FMUL R15, R15, R15 ;  /* 0x0000000f0f0f9220 */ /* 0x002fc80000400000 */
[----:B------:R-:W-:Y:S01]  /*2b90*/  FADD R10, R10, R15 ;  /* 0x0000000f0a0a7221 */ /* 0x000fe20000000000 */
[----:B------:R0:W-:Y:S01]  /*2ba0*/  STS [R6+0x4], R15 ;  /* 0x0000040f06007388 */ /* 0x0001e20000000800 */
[----:B--2---:R-:W-:-:S04]  /*2bb0*/  @!P2 FMUL R17, R17, R17 ;  /* 0x000000111111a220 */ /* 0x004fc80000400000 */
[----:B------:R-:W-:Y:S01]  /*2bc0*/  FADD R10, R10, R17 ;  /* 0x000000110a0a7221 */ /* 0x000fe20000000000 */
[----:B------:R0:W-:Y:S01]  /*2bd0*/  STS [R6+0x8], R17 ;  /* 0x0000081106007388 */ /* 0x0001e20000000800 */
[----:B---3--:R-:W-:-:S04]  /*2be0*/  @!P5 FMUL R19, R19, R19 ;  /* 0x000000131313d220 */ /* 0x008fc80000400000 */
[----:B------:R-:W-:Y:S01]  /*2bf0*/  FADD R10, R10, R19 ;  /* 0x000000130a0a7221 */ /* 0x000fe20000000000 */
[----:B------:R0:W-:Y:S06]  /*2c00*/  STS [R6+0xc], R19 ;  /* 0x00000c1306007388 */ /* 0x0001ec0000000800 */
.L_x_29:
[----:B------:R-:W-:Y:S05]  /*2c10*/  BRA.U !UP2, `(.L_x_26) ;  /* 0x000000010a907547 */ /* 0x000fea000b800000 */
[----:B------:R-:W-:Y:S02]  /*2c20*/  UISETP.NE.AND UP1, UPT, UR24, 0x1, UPT ;  /* 0x000000011800788c */ /* 0x000fe4000bf25270 */
[----:B------:R-:W-:-:S07]  /*2c30*/  UISETP.NE.AND UP2, UPT, UR14, URZ, UPT ;  /* 0x000000ff0e00728c */ /* 0x000fce000bf45270 */
[----:B------:R-:W-:Y:S05]  /*2c40*/  BRA.U !UP1, `(.L_x_30) ;  /* 0x0000000109547547 */ /* 0x000fea000b800000 */
[----:B01234-:R-:W-:Y:S01]  /*2c50*/  IMAD R6, R0, R11, UR6 ;  /* 0x0000000600067e24 */ /* 0x01ffe2000f8e020b */
[----:B------:R-:W-:-:S04]  /*2c60*/  UIADD3 UR6, UPT, UPT, UR6, 0x2, URZ ;  /* 0x0000000206067890 */ /* 0x000fc8000fffe0ff */
[----:B------:R-:W-:-:S05]  /*2c70*/  LEA R14, R6, UR28, 0x2 ;  /* 0x0000001c060e7c11 */ /* 0x000fca000f8e10ff */
[----:B------:R-:W0:Y:S04]  /*2c80*/  LDS R6, [R14] ;  /* 0x000000000e067984 */ /* 0x000e280000000800 */
[----:B------:R-:W1:Y:S01]  /*2c90*/  LDS R12, [R14+0x4] ;  /* 0x000004000e0c7984 */ /* 0x000e620000000800 */
[--C-:B0-----:R-:W-:Y:S01]  /*2ca0*/  FADD R6, R6, -R9.reuse ;  /* 0x8000000906067221 */ /* 0x101fe20000000000 */
[----:B-1----:R-:W-:-:S03]  /*2cb0*/  FADD R12, R12, -R9 ;  /* 0x800000090c0c7221 */ /* 0x002fc60000000000 */
[----:B------:R-:W-:Y:S01]  /*2cc0*/  FMUL R6, R6, 1.4426950216293334961 ;  /* 0x3fb8aa3b06067820 */ /* 0x000fe20000400000 */
[----:B------:R-:W-:-:S04]  /*2cd0*/  FMUL R12, R12, 1.4426950216293334961 ;  /* 0x3fb8aa3b0c0c7820 */ /* 0x000fc80000400000 */
[----:B------:R-:W-:Y:S02]  /*2ce0*/  FSETP.GEU.AND P0, PT, R6, -126, PT ;  /* 0xc2fc00000600780b */ /* 0x000fe40003f0e000 */
[----:B------:R-:W-:-:S11]  /*2cf0*/  FSETP.GEU.AND P1, PT, R12, -126, PT ;  /* 0xc2fc00000c00780b */ /* 0x000fd60003f2e000 */
[----:B------:R-:W-:Y:S02]  /*2d00*/  @!P0 FMUL R6, R6, 0.5 ;  /* 0x3f00000006068820 */ /* 0x000fe40000400000 */
[----:B------:R-:W-:Y:S02]  /*2d10*/  @!P1 FMUL R12, R12, 0.5 ;  /* 0x3f0000000c0c9820 */ /* 0x000fe40000400000 */
[----:B------:R-:W0:Y:S08]  /*2d20*/  MUFU.EX2 R13, R6 ;  /* 0x00000006000d7308 */ /* 0x000e300000000800 */
[----:B------:R-:W1:Y:S01]  /*2d30*/  MUFU.EX2 R15, R12 ;  /* 0x0000000c000f7308 */ /* 0x000e620000000800 */
[----:B0-----:R-:W-:-:S04]  /*2d40*/  @!P0 FMUL R13, R13, R13 ;  /* 0x0000000d0d0d8220 */ /* 0x001fc80000400000 */
[----:B------:R-:W-:Y:S01]  /*2d50*/  FADD R10, R10, R13 ;  /* 0x0000000d0a0a7221 */ /* 0x000fe20000000000 */
[----:B------:R0:W-:Y:S01]  /*2d60*/  STS [R14], R13 ;  /* 0x0000000d0e007388 */ /* 0x0001e20000000800 */
[----:B-1----:R-:W-:-:S04]  /*2d70*/  @!P1 FMUL R15, R15, R15 ;  /* 0x0000000f0f0f9220 */ /* 0x002fc80000400000 */
[----:B------:R-:W-:Y:S01]  /*2d80*/  FADD R10, R10, R15 ;  /* 0x0000000f0a0a7221 */ /* 0x000fe20000000000 */
[----:B------:R0:W-:Y:S06]  /*2d90*/  STS [R14+0x4], R15 ;  /* 0x0000040f0e007388 */ /* 0x0001ec0000000800 */
.L_x_30:
[----:B------:R-:W-:Y:S05]  /*2da0*/  BRA.U !UP2, `(.L_x_26) ;  /* 0x000000010a2c7547 */ /* 0x000fea000b800000 */
[----:B01234-:R-:W-:-:S05]  /*2db0*/  IMAD R6, R0, R11, UR6 ;  /* 0x0000000600067e24 */ /* 0x01ffca000f8e020b */
[----:B------:R-:W-:-:S05]  /*2dc0*/  LEA R6, R6, UR28, 0x2 ;  /* 0x0000001c06067c11 */ /* 0x000fca000f8e10ff */
[----:B------:R-:W0:Y:S02]  /*2dd0*/  LDS R12, [R6] ;  /* 0x00000000060c7984 */ /* 0x000e240000000800 */
[----:B0-----:R-:W-:-:S04]  /*2de0*/  FADD R12, R12, -R9 ;  /* 0x800000090c0c7221 */ /* 0x001fc80000000000 */
[----:B------:R-:W-:-:S05]  /*2df0*/  FMUL R12, R12, 1.4426950216293334961 ;  /* 0x3fb8aa3b0c0c7820 */ /* 0x000fca0000400000 */
[----:B------:R-:W-:-:S13]  /*2e00*/  FSETP.GEU.AND P0, PT, R12, -126, PT ;  /* 0xc2fc00000c00780b */ /* 0x000fda0003f0e000 */
[----:B------:R-:W-:-:S04]  /*2e10*/  @!P0 FMUL R12, R12, 0.5 ;  /* 0x3f0000000c0c8820 */ /* 0x000fc80000400000 */
[----:B------:R-:W0:Y:S02]  /*2e20*/  MUFU.EX2 R13, R12 ;  /* 0x0000000c000d7308 */ /* 0x000e240000000800 */
[----:B0-----:R-:W-:-:S04]  /*2e30*/  @!P0 FMUL R13, R13, R13 ;  /* 0x0000000d0d0d8220 */ /* 0x001fc80000400000 */
[----:B------:R-:W-:Y:S01]  /*2e40*/  FADD R10, R10, R13 ;  /* 0x0000000d0a0a7221 */ /* 0x000fe20000000000 */
[----:B------:R0:W-:Y:S06]  /*2e50*/  STS [R6], R13 ;  /* 0x0000000d06007388 */ /* 0x0001ec0000000800 */
.L_x_26:
[----:B012345:R-:W-:Y:S01]  /*2e60*/  FMNMX R6, R7, R9, !PT ;  /* 0x0000000907067209 */ /* 0x03ffe20007800000 */
[----:B------:R-:W-:Y:S01]  /*2e70*/  BSSY.RECONVERGENT B2, `(.L_x_31) ;  /* 0x000001c000027945 */ /* 0x000fe20003800200 */
[----:B------:R-:W-:-:S03]  /*2e80*/  ISETP.GE.AND P5, PT, R11, 0x1, PT ;  /* 0x000000010b00780c */ /* 0x000fc60003fa6270 */
[----:B------:R-:W-:Y:S01]  /*2e90*/  FADD R7, R7, -R6 ;  /* 0x8000000607077221 */ /* 0x000fe20000000000 */
[----:B------:R-:W-:-:S03]  /*2ea0*/  FADD R9, -R6, R9 ;  /* 0x0000000906097221 */ /* 0x000fc60000000100 */
        /* <DEDUP_REMOVED lines=9> */
[----:B------:R-:W-:Y:S01]  /*2f40*/  FMUL R8, R8, R9 ;  /* 0x0000000908087220 */ /* 0x000fe20000400000 */
[----:B-1----:R-:W-:-:S04]  /*2f50*/  @!P1 FMUL R7, R7, R7 ;  /* 0x0000000707079220 */ /* 0x002fc80000400000 */
[----:B------:R-:W-:-:S05]  /*2f60*/  FFMA R9, R7, R10, R8 ;  /* 0x0000000a07097223 */ /* 0x000fca0000000008 */
[----:B------:R-:W-:-:S04]  /*2f70*/  IADD3 R10, PT, PT, R9, 0x1800000, RZ ;  /* 0x01800000090a7810 */ /* 0x000fc80007ffe0ff */
[----:B------:R-:W-:-:S04]  /*2f80*/  LOP3.LUT R10, R10, 0x7f800000, RZ, 0xc0, !PT ;  /* 0x7f8000000a0a7812 */ /* 0x000fc800078ec0ff */
[----:B------:R-:W-:-:S13]  /*2f90*/  ISETP.GT.U32.AND P0, PT, R10, 0x1ffffff, PT ;  /* 0x01ffffff0a00780c */ /* 0x000fda0003f04070 */
[----:B------:R-:W-:Y:S05]  /*2fa0*/  @P0 BRA `(.L_x_32) ;  /* 0x0000000000100947 */ /* 0x000fea0003800000 */
[----:B------:R-:W-:-:S07]  /*2fb0*/  MOV R12, 0x2fd0 ;  /* 0x00002fd0000c7802 */ /* 0x000fce0000000f00 */
[----:B------:R-:W-:Y:S05]  /*2fc0*/  CALL.REL.NOINC `($__internal_0_$__cuda_sm20_rcp_rn_f32_slowpath) ;  /* 0x0000005000d87944 */ /* 0x000fea0003c00000 */
[----:B------:R-:W-:Y:S01]  /*2fd0*/  MOV R10, R11 ;  /* 0x0000000b000a7202 */ /* 0x000fe20000000f00 */
[----:B------:R-:W-:Y:S06]  /*2fe0*/  BRA `(.L_x_33) ;  /* 0x0000000000107947 */ /* 0x000fec0003800000 */
.L_x_32:
[----:B------:R-:W0:Y:S02]  /*2ff0*/  MUFU.RCP R10, R9 ;  /* 0x00000009000a7308 */ /* 0x000e240000001000 */
[----:B0-----:R-:W-:-:S04]  /*3000*/  FFMA R11, R9, R10, -1 ;  /* 0xbf800000090b7423 */ /* 0x001fc8000000000a */
[----:B------:R-:W-:-:S04]  /*3010*/  FADD.FTZ R11, -R11, -RZ ;  /* 0x800000ff0b0b7221 */ /* 0x000fc80000010100 */
[----:B------:R-:W-:-:S07]  /*3020*/  FFMA R10, R10, R11, R10 ;  /* 0x0000000b0a0a7223 */ /* 0x000fce000000000a */
.L_x_33:
[----:B------:R-:W-:Y:S05]  /*3030*/  BSYNC.RECONVERGENT B2 ;  /* 0x0000000000027941 */ /* 0x000fea0003800200 */
.L_x_31:
[----:B------:R-:W-:-:S05]  /*3040*/  MOV R12, UR5 ;  /* 0x00000005000c7c02 */ /* 0x000fca0008000f00 */
[----:B------:R-:W-:Y:S01]  /*3050*/  IMAD R11, R12, UR19, R3 ;  /* 0x000000130c0b7c24 */ /* 0x000fe2000f8e0203 */
[----:B------:R-:W-:Y:S06]  /*3060*/  @!P5 BRA `(.L_x_34) ;  /* 0x0000000400d4d947 */ /* 0x000fec0003800000 */
[----:B------:R-:W-:-:S05]  /*3070*/  UMOV UR6, URZ ;  /* 0x000000ff00067c82 */ /* 0x000fca0008000000 */
.L_x_41:
[----:B------:R-:W-:Y:S01]  /*3080*/  UISETP.GE.U32.AND UP1, UPT, UR26, 0x7, UPT ;  /* 0x000000071a00788c */ /* 0x000fe2000bf26070 */
[----:B------:R-:W-:Y:S01]  /*3090*/  HFMA2 R18, -RZ, RZ, 0, 0 ;  /* 0x00000000ff127431 */ /* 0x000fe200000001ff */
[----:B0-----:R-:W-:-:S07]  /*30a0*/  MOV R13, RZ ;  /* 0x000000ff000d7202 */ /* 0x001fce0000000f00 */
[----:B------:R-:W-:Y:S05]  /*30b0*/  BRA.U !UP1, `(.L_x_35) ;  /* 0x0000000109ac7547 */ /* 0x000fea000b800000 */
[----:B------:R-:W0:Y:S01]  /*30c0*/  LDC R12, c[0x0][0x3a0] ;  /* 0x0000e800ff0c7b82 */ /* 0x000e220000000800 */
[----:B------:R-:W-:Y:S01]  /*30d0*/  MOV R18, RZ ;  /* 0x000000ff00127202 */ /* 0x000fe20000000f00 */
[----:B------:R-:W1:Y:S01]  /*30e0*/  LDCU UR7, c[0x0][0x3ac] ;  /* 0x00007580ff0777ac */ /* 0x000e620008000800 */
[----:B------:R-:W-:-:S07]  /*30f0*/  MOV R13, RZ ;  /* 0x000000ff000d7202 */ /* 0x000fce0000000f00 */
.L_x_36:
[C---:B0-----:R-:W-:Y:S02]  /*3100*/  IMAD R14, R13.reuse, R12, UR6 ;  /* 0x000000060d0e7e24 */ /* 0x041fe4000f8e020c */
[----:B-1----:R-:W-:Y:S01]  /*3110*/  IMAD R16, R0, UR7, R13 ;  /* 0x0000000700107c24 */ /* 0x002fe2000f8e020d */
[----:B------:R-:W-:Y:S02]  /*3120*/  IADD3 R13, PT, PT, R13, 0x8, RZ ;  /* 0x000000080d0d7810 */ /* 0x000fe40007ffe0ff */
[----:B------:R-:W-:Y:S02]  /*3130*/  LEA R19, R14, UR27, 0x2 ;  /* 0x0000001b0e137c11 */ /* 0x000fe4000f8e10ff */
[----:B------:R-:W-:Y:S02]  /*3140*/  LEA R16, R16, UR28, 0x2 ;  /* 0x0000001c10107c11 */ /* 0x000fe4000f8e10ff */
[----:B------:R-:W-:Y:S01]  /*3150*/  LEA R21, R12, R19, 0x2 ;  /* 0x000000130c157211 */ /* 0x000fe200078e10ff */
[----:B------:R-:W-:Y:S01]  /*3160*/  LDS R20, [R19] ;  /* 0x0000000013147984 */ /* 0x000fe20000000800 */
[----:B------:R-:W-:-:S02]  /*3170*/  ISETP.NE.AND P0, PT, R13, UR12, PT ;  /* 0x0000000c0d007c0c */ /* 0x000fc4000bf05270 */
[C---:B------:R-:W-:Y:S01]  /*3180*/  LEA R15, R12.reuse, R21, 0x2 ;  /* 0x000000150c0f7211 */ /* 0x040fe200078e10ff */
[----:B------:R-:W0:Y:S03]  /*3190*/  LDS R17, [R16] ;  /* 0x0000000010117984 */ /* 0x000e260000000800 */
[C---:B------:R-:W-:Y:S01]  /*31a0*/  LEA R25, R12.reuse, R15, 0x2 ;  /* 0x0000000f0c197211 */ /* 0x040fe200078e10ff */
[----:B------:R-:W-:Y:S03]  /*31b0*/  LDS R27, [R16+0x4] ;  /* 0x00000400101b7984 */ /* 0x000fe60000000800 */
[C---:B------:R-:W-:Y:S01]  /*31c0*/  LEA R29, R12.reuse, R25, 0x2 ;  /* 0x000000190c1d7211 */ /* 0x040fe200078e10ff */
[----:B------:R-:W1:Y:S03]  /*31d0*/  LDS R22, [R21] ;  /* 0x0000000015167984 */ /* 0x000e660000000800 */
[C---:B------:R-:W-:Y:S01]  /*31e0*/  LEA R23, R12.reuse, R29, 0x2 ;  /* 0x0000001d0c177211 */ /* 0x040fe200078e10ff */
[----:B------:R-:W-:Y:S03]  /*31f0*/  LDS R14, [R16+0x8] ;  /* 0x00000800100e7984 */ /* 0x000fe60000000800 */
[C---:B------:R-:W-:Y:S01]  /*3200*/  LEA R28, R12.reuse, R23, 0x2 ;  /* 0x000000170c1c7211 */ /* 0x040fe200078e10ff */
[----:B------:R-:W2:Y:S03]  /*3210*/  LDS R15, [R15] ;  /* 0x000000000f0f7984 */ /* 0x000ea60000000800 */
[----:B------:R-:W-:Y:S01]  /*3220*/  LEA R26, R12, R28, 0x2 ;  /* 0x0000001c0c1a7211 */ /* 0x000fe200078e10ff */
[----:B------:R-:W-:Y:S04]  /*3230*/  LDS R19, [R16+0x10] ;  /* 0x0000100010137984 */ /* 0x000fe80000000800 */
[----:B------:R-:W-:Y:S04]  /*3240*/  LDS R24, [R29] ;  /* 0x000000001d187984 */ /* 0x000fe80000000800 */
[----:B------:R-:W-:Y:S04]  /*3250*/  LDS R23, [R23] ;  /* 0x0000000017177984 */ /* 0x000fe80000000800 */
[----:B------:R-:W-:Y:S04]  /*3260*/  LDS R21, [R28] ;  /* 0x000000001c157984 */ /* 0x000fe80000000800 */
[----:B------:R-:W-:Y:S01]  /*3270*/  LDS R26, [R26] ;  /* 0x000000001a1a7984 */ /* 0x000fe20000000800 */
[----:B0-----:R-:W-:-:S03]  /*3280*/  FFMA R20, R17, R20, R18 ;  /* 0x0000001411147223 */ /* 0x001fc60000000012 */
[----:B------:R-:W-:Y:S04]  /*3290*/  LDS R17, [R16+0xc] ;  /* 0x00000c0010117984 */ /* 0x000fe80000000800 */
[----:B------:R-:W0:Y:S01]  /*32a0*/  LDS R18, [R25] ;  /* 0x0000000019127984 */ /* 0x000e220000000800 */
[----:B-1----:R-:W-:-:S03]  /*32b0*/  FFMA R27, R27, R22, R20 ;  /* 0x000000161b1b7223 */ /* 0x002fc60000000014 */
[----:B------:R-:W1:Y:S04]  /*32c0*/  LDS R22, [R16+0x14] ;  /* 0x0000140010167984 */ /* 0x000e680000000800 */
[----:B------:R-:W3:Y:S01]  /*32d0*/  LDS R20, [R16+0x18] ;  /* 0x0000180010147984 */ /* 0x000ee20000000800 */
[----:B--2---:R-:W-:-:S03]  /*32e0*/  FFMA R14, R14, R15, R27 ;  /* 0x0000000f0e0e7223 */ /* 0x004fc6000000001b */
[----:B------:R-:W2:Y:S01]  /*32f0*/  LDS R25, [R16+0x1c] ;  /* 0x00001c0010197984 */ /* 0x000ea20000000800 */
[----:B0-----:R-:W-:-:S04]  /*3300*/  FFMA R14, R17, R18, R14 ;  /* 0x00000012110e7223 */ /* 0x001fc8000000000e */
[----:B------:R-:W-:-:S04]  /*3310*/  FFMA R19, R19, R24, R14 ;  /* 0x0000001813137223 */ /* 0x000fc8000000000e */
[----:B-1----:R-:W-:-:S04]  /*3320*/  FFMA R19, R22, R23, R19 ;  /* 0x0000001716137223 */ /* 0x002fc80000000013 */
[----:B---3--:R-:W-:-:S04]  /*3330*/  FFMA R20, R20, R21, R19 ;  /* 0x0000001514147223 */ /* 0x008fc80000000013 */
[----:B--2---:R-:W-:Y:S01]  /*3340*/  FFMA R18, R25, R26, R20 ;  /* 0x0000001a19127223 */ /* 0x004fe20000000014 */
[----:B------:R-:W-:Y:S06]  /*3350*/  @P0 BRA `(.L_x_36) ;  /* 0xfffffffc00680947 */ /* 0x000fec000383ffff */
[----:B------:R-:W-:-:S07]  /*3360*/  MOV R13, UR12 ;  /* 0x0000000c000d7c02 */ /* 0x000fce0008000f00 */
.L_x_35:
[----:B------:R-:W-:-:S09]  /*3370*/  UISETP.NE.AND UP1, UPT, UR25, URZ, UPT ;  /* 0x000000ff1900728c */ /* 0x000fd2000bf25270 */
[----:B------:R-:W-:Y:S05]  /*3380*/  BRA.U !UP1, `(.L_x_37) ;  /* 0x0000000109d87547 */ /* 0x000fea000b800000 */
[----:B------:R-:W-:Y:S02]  /*3390*/  UIADD3 UR7, UPT, UPT, UR25, -0x1, URZ ;  /* 0xffffffff19077890 */ /* 0x000fe4000fffe0ff */
[----:B------:R-:W-:Y:S02]  /*33a0*/  UISETP.NE.AND UP2, UPT, UR24, URZ, UPT ;  /* 0x000000ff1800728c */ /* 0x000fe4000bf45270 */
[----:B------:R-:W-:-:S09]  /*33b0*/  UISETP.GE.U32.AND UP1, UPT, UR7, 0x3, UPT ;  /* 0x000000030700788c */ /* 0x000fd2000bf26070 */
[----:B------:R-:W-:Y:S05]  /*33c0*/  BRA.U !UP1, `(.L_x_38) ;  /* 0x0000000109587547 */ /* 0x000fea000b800000 */
[----:B------:R-:W0:Y:S01]  /*33d0*/  LDC R22, c[0x0][0x3a0] ;  /* 0x0000e800ff167b82 */ /* 0x000e220000000800 */
[----:B------:R-:W1:Y:S02]  /*33e0*/  LDCU UR7, c[0x0][0x3ac] ;  /* 0x00007580ff0777ac */ /* 0x000e640008000800 */
[----:B-1----:R-:W-:Y:S02]  /*33f0*/  IMAD R12, R0, UR7, R13 ;  /* 0x00000007000c7c24 */ /* 0x002fe4000f8e020d */
[----:B0-----:R-:W-:-:S03]  /*3400*/  IMAD R14, R13, R22, UR6 ;  /* 0x000000060d0e7e24 */ /* 0x001fc6000f8e0216 */
[----:B------:R-:W-:Y:S02]  /*3410*/  LEA R12, R12, UR28, 0x2 ;  /* 0x0000001c0c0c7c11 */ /* 0x000fe4000f8e10ff */
[----:B------:R-:W-:Y:S02]  /*3420*/  IADD3 R13, PT, PT, R13, 0x4, RZ ;  /* 0x000000040d0d7810 */ /* 0x000fe40007ffe0ff */
[----:B------:R-:W-:Y:S01]  /*3430*/  LEA R14, R14, UR27, 0x2 ;  /* 0x0000001b0e0e7c11 */ /* 0x000fe2000f8e10ff */
[----:B------:R-:W-:Y:S03]  /*3440*/  LDS R15, [R12] ;  /* 0x000000000c0f7984 */ /* 0x000fe60000000800 */
[C---:B------:R-:W-:Y:S01]  /*3450*/  LEA R17, R22.reuse, R14, 0x2 ;  /* 0x0000000e16117211 */ /* 0x040fe200078e10ff */
[----:B------:R-:W-:Y:S03]  /*3460*/  LDS R16, [R12+0x4] ;  /* 0x000004000c107984 */ /* 0x000fe60000000800 */
[C---:B------:R-:W-:Y:S01]  /*3470*/  LEA R19, R22.reuse, R17, 0x2 ;  /* 0x0000001116137211 */ /* 0x040fe200078e10ff */
[----:B------:R-:W0:Y:S03]  /*3480*/  LDS R14, [R14] ;  /* 0x000000000e0e7984 */ /* 0x000e260000000800 */
[----:B------:R-:W-:Y:S01]  /*3490*/  LEA R21, R22, R19, 0x2 ;  /* 0x0000001316157211 */ /* 0x000fe200078e10ff */
[----:B------:R-:W1:Y:S04]  /*34a0*/  LDS R17, [R17] ;  /* 0x0000000011117984 */ /* 0x000e680000000800 */
[----:B------:R-:W-:Y:S04]  /*34b0*/  LDS R20, [R12+0x8] ;  /* 0x000008000c147984 */ /* 0x000fe80000000800 */
[----:B------:R-:W2:Y:S04]  /*34c0*/  LDS R19, [R19] ;  /* 0x0000000013137984 */ /* 0x000ea80000000800 */
[----:B------:R-:W-:Y:S04]  /*34d0*/  LDS R22, [R12+0xc] ;  /* 0x00000c000c167984 */ /* 0x000fe80000000800 */
[----:B------:R-:W3:Y:S01]  /*34e0*/  LDS R21, [R21] ;  /* 0x0000000015157984 */ /* 0x000ee20000000800 */
[----:B0-----:R-:W-:-:S04]  /*34f0*/  FFMA R15, R15, R14, R18 ;  /* 0x0000000e0f0f7223 */ /* 0x001fc80000000012 */
[----:B-1----:R-:W-:-:S04]  /*3500*/  FFMA R15, R16, R17, R15 ;  /* 0x00000011100f7223 */ /* 0x002fc8000000000f */
[----:B--2---:R-:W-:-:S04]  /*3510*/  FFMA R15, R20, R19, R15 ;  /* 0x00000013140f7223 */ /* 0x004fc8000000000f */
[----:B---3--:R-:W-:-:S07]  /*3520*/  FFMA R18, R22, R21, R15 ;  /* 0x0000001516127223 */ /* 0x008fce000000000f */
.L_x_38:
[----:B------:R-:W-:Y:S05]  /*3530*/  BRA.U !UP2, `(.L_x_37) ;  /* 0x000000010a6c7547 */ /* 0x000fea000b800000 */
[----:B------:R-:W-:Y:S02]  /*3540*/  UISETP.NE.AND UP1, UPT, UR24, 0x1, UPT ;  /* 0x000000011800788c */ /* 0x000fe4000bf25270 */
[----:B------:R-:W-:-:S07]  /*3550*/  UISETP.NE.AND UP2, UPT, UR14, URZ, UPT ;  /* 0x000000ff0e00728c */ /* 0x000fce000bf45270 */
[----:B------:R-:W-:Y:S05]  /*3560*/  BRA.U !UP1, `(.L_x_39) ;  /* 0x0000000109387547 */ /* 0x000fea000b800000 */
[----:B------:R-:W0:Y:S01]  /*3570*/  LDC R14, c[0x0][0x3a0] ;  /* 0x0000e800ff0e7b82 */ /* 0x000e220000000800 */
[----:B------:R-:W1:Y:S02]  /*3580*/  LDCU UR7, c[0x0][0x3ac] ;  /* 0x00007580ff0777ac */ /* 0x000e640008000800 */
[----:B-1----:R-:W-:Y:S02]  /*3590*/  IMAD R12, R0, UR7, R13 ;  /* 0x00000007000c7c24 */ /* 0x002fe4000f8e020d */
[----:B0-----:R-:W-:-:S03]  /*35a0*/  IMAD R15, R13, R14, UR6 ;  /* 0x000000060d0f7e24 */ /* 0x001fc6000f8e020e */
[----:B------:R-:W-:Y:S02]  /*35b0*/  LEA R12, R12, UR28, 0x2 ;  /* 0x0000001c0c0c7c11 */ /* 0x000fe4000f8e10ff */
[----:B------:R-:W-:Y:S02]  /*35c0*/  IADD3 R13, PT, PT, R13, 0x2, RZ ;  /* 0x000000020d0d7810 */ /* 0x000fe40007ffe0ff */
[----:B------:R-:W-:Y:S02]  /*35d0*/  LEA R17, R15, UR27, 0x2 ;  /* 0x0000001b0f117c11 */ /* 0x000fe4000f8e10ff */
[----:B------:R-:W-:Y:S02]  /*35e0*/  LDS R15, [R12] ;  /* 0x000000000c0f7984 */ /* 0x000fe40000000800 */
[----:B------:R-:W-:Y:S02]  /*35f0*/  LEA R16, R14, R17, 0x2 ;  /* 0x000000110e107211 */ /* 0x000fe400078e10ff */
[----:B------:R-:W0:Y:S04]  /*3600*/  LDS R17, [R17] ;  /* 0x0000000011117984 */ /* 0x000e280000000800 */
[----:B------:R-:W-:Y:S04]  /*3610*/  LDS R14, [R12+0x4] ;  /* 0x000004000c0e7984 */ /* 0x000fe80000000800 */
[----:B------:R-:W1:Y:S01]  /*3620*/  LDS R16, [R16] ;  /* 0x0000000010107984 */ /* 0x000e620000000800 */
[----:B0-----:R-:W-:-:S04]  /*3630*/  FFMA R15, R15, R17, R18 ;  /* 0x000000110f0f7223 */ /* 0x001fc80000000012 */
[----:B-1----:R-:W-:-:S07]  /*3640*/  FFMA R18, R14, R16, R15 ;  /* 0x000000100e127223 */ /* 0x002fce000000000f */
.L_x_39:
[----:B------:R-:W-:Y:S05]  /*3650*/  BRA.U !UP2, `(.L_x_37) ;  /* 0x000000010a247547 */ /* 0x000fea000b800000 */
[----:B------:R-:W0:Y:S01]  /*3660*/  LDC R14, c[0x0][0x3a0] ;  /* 0x0000e800ff0e7b82 */ /* 0x000e220000000800 */
[----:B------:R-:W1:Y:S02]  /*3670*/  LDCU UR7, c[0x0][0x3ac] ;  /* 0x00007580ff0777ac */ /* 0x000e640008000800 */
[----:B-1----:R-:W-:Y:S02]  /*3680*/  IMAD R12, R0, UR7, R13 ;  /* 0x00000007000c7c24 */ /* 0x002fe4000f8e020d */
[----:B0-----:R-:W-:-:S03]  /*3690*/  IMAD R13, R13, R14, UR6 ;  /* 0x000000060d0d7e24 */ /* 0x001fc6000f8e020e */
[----:B------:R-:W-:Y:S02]  /*36a0*/  LEA R12, R12, UR28, 0x2 ;  /* 0x0000001c0c0c7c11 */ /* 0x000fe4000f8e10ff */
[----:B------:R-:W-:-:S03]  /*36b0*/  LEA R14, R13, UR27, 0x2 ;  /* 0x0000001b0d0e7c11 */ /* 0x000fc6000f8e10ff */
[----:B------:R-:W-:Y:S04]  /*36c0*/  LDS R13, [R12] ;  /* 0x000000000c0d7984 */ /* 0x000fe80000000800 */
[----:B------:R-:W0:Y:S02]  /*36d0*/  LDS R14, [R14] ;  /* 0x000000000e0e7984 */ /* 0x000e240000000800 */
[----:B0-----:R-:W-:-:S07]  /*36e0*/  FFMA R18, R13, R14, R18 ;  /* 0x0000000e0d127223 */ /* 0x001fce0000000012 */
.L_x_37:
[----:B------:R-:W0:Y:S01]  /*36f0*/  LDC.64 R12, c[0x0][0x3c8] ;  /* 0x0000f200ff0c7b82 */ /* 0x000e220000000a00 */
[----:B------:R-:W-:Y:S01]  /*3700*/  IADD3 R15, PT, PT, R11, UR6, RZ ;  /* 0x000000060b0f7c10 */ /* 0x000fe2000fffe0ff */
[----:B------:R-:W1:Y:S04]  /*3710*/  LDCU UR7, c[0x0][0x3a0] ;  /* 0x00007400ff0777ac */ /* 0x000e680008000800 */
[----:B0-----:R-:W-:-:S05]  /*3720*/  IMAD.WIDE.U32 R12, R15, 0x4, R12 ;  /* 0x000000040f0c7825 */ /* 0x001fca00078e000c */
[----:B------:R-:W2:Y:S01]  /*3730*/  LDG.E R15, desc[UR16][R12.64] ;  /* 0x000000100c0f7981 */ /* 0x000ea2000c1e1900 */
[----:B------:R-:W-:-:S04]  /*3740*/  UIADD3 UR6, UPT, UPT, UR6, 0x1, URZ ;  /* 0x0000000106067890 */ /* 0x000fc8000fffe0ff */
[----:B-1----:R-:W-:Y:S01]  /*3750*/  UISETP.NE.AND UP1, UPT, UR6, UR7, UPT ;  /* 0x000000070600728c */ /* 0x002fe2000bf25270 */
[----:B--2---:R-:W-:-:S04]  /*3760*/  FMUL R14, R8, R15 ;  /* 0x0000000f080e7220 */ /* 0x004fc80000400000 */
[----:B------:R-:W-:-:S04]  /*3770*/  FFMA R15, R7, R18, R14 ;  /* 0x00000012070f7223 */ /* 0x000fc8000000000e */
[----:B------:R-:W-:-:S05]  /*3780*/  FMUL R15, R15, R10 ;  /* 0x0000000a0f0f7220 */ /* 0x000fca0000400000 */
[----:B------:R0:W-:Y:S01]  /*3790*/  STG.E desc[UR16][R12.64], R15 ;  /* 0x0000000f0c007986 */ /* 0x0001e2000c101910 */
[----:B------:R-:W-:Y:S05]  /*37a0*/  BRA.U !UP1, `(.L_x_40) ;  /* 0x0000000d09887547 */ /* 0x000fea000b800000 */
[----:B------:R-:W-:Y:S05]  /*37b0*/  BRA `(.L_x_41) ;  /* 0xfffffff800307947 */ /* 0x000fea000383ffff */
.L_x_34:
[----:B------:R-:W-:Y:S01]  /*37c0*/  UISETP.GE.U32.AND UP1, UPT, UR23, 0xf, UPT ;  /* 0x0000000f1700788c */ /* 0x000fe2000bf26070 */
[----:B------:R-:W-:-:S08]  /*37d0*/  UMOV UR6, URZ ;  /* 0x000000ff00067c82 */ /* 0x000fd00008000000 */
[----:B------:R-:W-:Y:S05]  /*37e0*/  BRA.U !UP1, `(.L_x_42) ;  /* 0x00000005099c7547 */ /* 0x000fea000b800000 */
[----:B------:R-:W0:Y:S01]  /*37f0*/  LDC.64 R12, c[0x0][0x3c8] ;  /* 0x0000f200ff0c7b82 */ /* 0x000e220000000a00 */
[----:B------:R-:W-:Y:S01]  /*3800*/  FMUL R18, RZ, R7 ;  /* 0x00000007ff127220 */ /* 0x000fe20000400000 */
[----:B------:R-:W-:-:S06]  /*3810*/  UMOV UR6, URZ ;  /* 0x000000ff00067c82 */ /* 0x000fcc0008000000 */
.L_x_43:
[----:B-1----:R-:W-:-:S05]  /*3820*/  IADD3 R19, PT, PT, R11, UR6, RZ ;  /* 0x000000060b137c10 */ /* 0x002fca000fffe0ff */
[----:B0-----:R-:W-:-:S05]  /*3830*/  IMAD.WIDE.U32 R16, R19, 0x4, R12 ;  /* 0x0000000413107825 */ /* 0x001fca00078e000c */
[----:B------:R-:W2:Y:S01]  /*3840*/  LDG.E R15, desc[UR16][R16.64] ;  /* 0x00000010100f7981 */ /* 0x000ea2000c1e1900 */
[----:B------:R-:W-:Y:S01]  /*3850*/  IADD3 R23, PT, PT, R19, 0x1, RZ ;  /* 0x0000000113177810 */ /* 0x000fe20007ffe0ff */
[----:B--2---:R-:W-:-:S04]  /*3860*/  FFMA R15, R8, R15, R18 ;  /* 0x0000000f080f7223 */ /* 0x004fc80000000012 */
[----:B------:R-:W-:Y:S01]  /*3870*/  FMUL R21, R15, R10 ;  /* 0x0000000a0f157220 */ /* 0x000fe20000400000 */
[----:B------:R-:W-:-:S04]  /*3880*/  IMAD.WIDE.U32 R14, R23, 0x4, R12 ;  /* 0x00000004170e7825 */ /* 0x000fc800078e000c */
[----:B------:R0:W-:Y:S04]  /*3890*/  STG.E desc[UR16][R16.64], R21 ;  /* 0x0000001510007986 */ /* 0x0001e8000c101910 */
[----:B------:R-:W2:Y:S01]  /*38a0*/  LDG.E R23, desc[UR16][R14.64] ;  /* 0x000000100e177981 */ /* 0x000ea2000c1e1900 */
[----:B------:R-:W-:-:S05]  /*38b0*/  IADD3 R25, PT, PT, R19, 0x2, RZ ;  /* 0x0000000213197810 */ /* 0x000fca0007ffe0ff */
[----:B0-----:R-:W-:-:S04]  /*38c0*/  IMAD.WIDE.U32 R16, R25, 0x4, R12 ;  /* 0x0000000419107825 */ /* 0x001fc800078e000c */
[----:B--2---:R-:W-:-:S04]  /*38d0*/  FFMA R23, R8, R23, R18 ;  /* 0x0000001708177223 */ /* 0x004fc80000000012 */
[----:B------:R-:W-:-:S05]  /*38e0*/  FMUL R23, R23, R10 ;  /* 0x0000000a17177220 */ /* 0x000fca0000400000 */
        /* <DEDUP_REMOVED lines=80> */
[----:B------:R-:W-:-:S04]  /*3df0*/  UIADD3 UR6, UPT, UPT, UR6, 0x10, URZ ;  /* 0x0000001006067890 */ /* 0x000fc8000fffe0ff */
[----:B------:R-:W-:Y:S01]  /*3e00*/  UISETP.NE.AND UP1, UPT, UR6, UR9, UPT ;  /* 0x000000090600728c */ /* 0x000fe2000bf25270 */
[----:B--2---:R-:W-:-:S04]  /*3e10*/  FFMA R19, R8, R19, R18 ;  /* 0x0000001308137223 */ /* 0x004fc80000000012 */
[----:B------:R-:W-:-:S05]  /*3e20*/  FMUL R19, R19, R10 ;  /* 0x0000000a13137220 */ /* 0x000fca0000400000 */
[----:B------:R1:W-:Y:S01]  /*3e30*/  STG.E desc[UR16][R14.64], R19 ;  /* 0x000000130e007986 */ /* 0x0003e2000c101910 */
[----:B------:R-:W-:Y:S05]  /*3e40*/  BRA.U UP1, `(.L_x_43) ;  /* 0xfffffff901747547 */ /* 0x000fea000b83ffff */
[----:B------:R-:W-:-:S05]  /*3e50*/  UMOV UR6, UR9 ;  /* 0x0000000900067c82 */ /* 0x000fca0008000000 */
.L_x_42:
[----:B------:R-:W0:Y:S02]  /*3e60*/  LDCU UR7, c[0x0][0x3a0] ;  /* 0x00007400ff0777ac */ /* 0x000e240008000800 */
[----:B0-----:R-:W-:-:S04]  /*3e70*/  ULOP3.LUT UR7, UR7, 0xf, URZ, 0xc0, !UPT ;  /* 0x0000000f07077892 */ /* 0x001fc8000f8ec0ff */
[----:B------:R-:W-:-:S09]  /*3e80*/  UISETP.NE.AND UP1, UPT, UR7, URZ, UPT ;  /* 0x000000ff0700728c */ /* 0x000fd2000bf25270 */
[----:B------:R-:W-:Y:S05]  /*3e90*/  BRA.U !UP1, `(.L_x_40) ;  /* 0x0000000509cc7547 */ /* 0x000fea000b800000 */
[----:B------:R-:W-:Y:S02]  /*3ea0*/  UIADD3 UR7, UPT, UPT, UR7, -0x1, URZ ;  /* 0xffffffff07077890 */ /* 0x000fe4000fffe0ff */
[----:B------:R-:W-:Y:S02]  /*3eb0*/  UISETP.NE.AND UP2, UPT, UR22, URZ, UPT ;  /* 0x000000ff1600728c */ /* 0x000fe4000bf45270 */
[----:B------:R-:W-:-:S09]  /*3ec0*/  UISETP.GE.U32.AND UP1, UPT, UR7, 0x7, UPT ;  /* 0x000000070700788c */ /* 0x000fd2000bf26070 */
[----:B------:R-:W-:Y:S05]  /*3ed0*/  BRA.U !UP1, `(.L_x_44) ;  /* 0x0000000109cc7547 */ /* 0x000fea000b800000 */
[----:B------:R-:W1:Y:S01]  /*3ee0*/  LDC.64 R12, c[0x0][0x3c8] ;  /* 0x0000f200ff0c7b82 */ /* 0x000e620000000a00 */
[----:B------:R-:W-:-:S05]  /*3ef0*/  IADD3 R23, PT, PT, R11, UR6, RZ ;  /* 0x000000060b177c10 */ /* 0x000fca000fffe0ff */
[----:B-1----:R-:W-:-:S05]  /*3f00*/  IMAD.WIDE.U32 R14, R23, 0x4, R12 ;  /* 0x00000004170e7825 */ /* 0x002fca00078e000c */
[----:B------:R-:W2:Y:S01]  /*3f10*/  LDG.E R16, desc[UR16][R14.64] ;  /* 0x000000100e107981 */ /* 0x000ea2000c1e1900 */
[----:B------:R-:W-:Y:S01]  /*3f20*/  FMUL R21, RZ, R7 ;  /* 0x00000007ff157220 */ /* 0x000fe20000400000 */
[----:B------:R-:W-:-:S05]  /*3f30*/  IADD3 R19, PT, PT, R23, 0x1, RZ ;  /* 0x0000000117137810 */ /* 0x000fca0007ffe0ff */
[----:B------:R-:W-:-:S04]  /*3f40*/  IMAD.WIDE.U32 R18, R19, 0x4, R12 ;  /* 0x0000000413127825 */ /* 0x000fc800078e000c */
[----:B--2---:R-:W-:-:S04]  /*3f50*/  FFMA R17, R8, R16, R21 ;  /* 0x0000001008117223 */ /* 0x004fc80000000015 */
[----:B------:R-:W-:-:S05]  /*3f60*/  FMUL R25, R17, R10 ;  /* 0x0000000a11197220 */ /* 0x000fca0000400000 */
[----:B------:R0:W-:Y:S04]  /*3f70*/  STG.E desc[UR16][R14.64], R25 ;  /* 0x000000190e007986 */ /* 0x0001e8000c101910 */
        /* <DEDUP_REMOVED lines=14> */
[----:B-1----:R-:W-:-:S04]  /*4060*/  IMAD.WIDE.U32 R18, R22, 0x4, R12 ;  /* 0x0000000416127825 */ /* 0x002fc800078e000c */
        /* <DEDUP_REMOVED lines=15> */
[----:B------:R-:W3:Y:S01]  /*4160*/  LDG.E R20, desc[UR16][R14.64] ;  /* 0x000000100e147981 */ /* 0x000ee2000c1e1900 */
[----:B------:R-:W-:-:S05]  /*4170*/  IADD3 R25, PT, PT, R23, 0x7, RZ ;  /* 0x0000000717197810 */ /* 0x000fca0007ffe0ff */
[----:B------:R-:W-:-:S04]  /*4180*/  IMAD.WIDE.U32 R12, R25, 0x4, R12 ;  /* 0x00000004190c7825 */ /* 0x000fc800078e000c */
[----:B---3--:R-:W-:-:S04]  /*4190*/  FFMA R23, R8, R20, R21 ;  /* 0x0000001408177223 */ /* 0x008fc80000000015 */
[----:B------:R-:W-:-:S05]  /*41a0*/  FMUL R23, R23, R10 ;  /* 0x0000000a17177220 */ /* 0x000fca0000400000 */
[----:B------:R2:W-:Y:S04]  /*41b0*/  STG.E desc[UR16][R14.64], R23 ;  /* 0x000000170e007986 */ /* 0x0005e8000c101910 */
[----:B0-----:R-:W3:Y:S01]  /*41c0*/  LDG.E R18, desc[UR16][R12.64] ;  /* 0x000000100c127981 */ /* 0x001ee2000c1e1900 */
[----:B------:R-:W-:Y:S01]  /*41d0*/  UIADD3 UR6, UPT, UPT, UR6, 0x8, URZ ;  /* 0x0000000806067890 */ /* 0x000fe2000fffe0ff */
[----:B---3--:R-:W-:-:S04]  /*41e0*/  FFMA R21, R8, R18, R21 ;  /* 0x0000001208157223 */ /* 0x008fc80000000015 */
[----:B------:R-:W-:-:S05]  /*41f0*/  FMUL R21, R21, R10 ;  /* 0x0000000a15157220 */ /* 0x000fca0000400000 */
[----:B------:R2:W-:Y:S02]  /*4200*/  STG.E desc[UR16][R12.64], R21 ;  /* 0x000000150c007986 */ /* 0x0005e4000c101910 */
.L_x_44:
[----:B------:R-:W-:Y:S05]  /*4210*/  BRA.U !UP2, `(.L_x_40) ;  /* 0x000000010aec7547 */ /* 0x000fea000b800000 */
[----:B------:R-:W-:Y:S02]  /*4220*/  UIADD3 UR7, UPT, UPT, UR22, -0x1, URZ ;  /* 0xffffffff16077890 */ /* 0x000fe4000fffe0ff */
[----:B------:R-:W-:Y:S02]  /*4230*/  UISETP.NE.AND UP2, UPT, UR21, URZ, UPT ;  /* 0x000000ff1500728c */ /* 0x000fe4000bf45270 */
[----:B------:R-:W-:-:S09]  /*4240*/  UISETP.GE.U32.AND UP1, UPT, UR7, 0x3, UPT ;  /* 0x000000030700788c */ /* 0x000fd2000bf26070 */
[----:B------:R-:W-:Y:S05]  /*4250*/  BRA.U !UP1, `(.L_x_45) ;  /* 0x0000000109787547 */ /* 0x000fea000b800000 */
[----:B-12---:R-:W0:Y:S01]  /*4260*/  LDC.64 R14, c[0x0][0x3c8] ;  /* 0x0000f200ff0e7b82 */ /* 0x006e220000000a00 */
[----:B------:R-:W-:-:S05]  /*4270*/  IADD3 R21, PT, PT, R11, UR6, RZ ;  /* 0x000000060b157c10 */ /* 0x000fca000fffe0ff */
[----:B0-----:R-:W-:-:S05]  /*4280*/  IMAD.WIDE.U32 R16, R21, 0x4, R14 ;  /* 0x0000000415107825 */ /* 0x001fca00078e000e */
[----:B------:R-:W2:Y:S01]  /*4290*/  LDG.E R13, desc[UR16][R16.64] ;  /* 0x00000010100d7981 */ /* 0x000ea2000c1e1900 */
[----:B------:R-:W-:Y:S01]  /*42a0*/  IADD3 R19, PT, PT, R21, 0x1, RZ ;  /* 0x0000000115137810 */ /* 0x000fe20007ffe0ff */
[----:B--2---:R-:W-:-:S04]  /*42b0*/  FMUL R12, R8, R13 ;  /* 0x0000000d080c7220 */ /* 0x004fc80000400000 */
[----:B------:R-:W-:-:S04]  /*42c0*/  FFMA R13, RZ, R7, R12 ;  /* 0x00000007ff0d7223 */ /* 0x000fc8000000000c */
[----:B------:R-:W-:Y:S01]  /*42d0*/  FMUL R23, R13, R10 ;  /* 0x0000000a0d177220 */ /* 0x000fe20000400000 */
[----:B------:R-:W-:-:S04]  /*42e0*/  IMAD.WIDE.U32 R12, R19, 0x4, R14 ;  /* 0x00000004130c7825 */ /* 0x000fc800078e000e */
[----:B------:R0:W-:Y:S04]  /*42f0*/  STG.E desc[UR16][R16.64], R23 ;  /* 0x0000001710007986 */ /* 0x0001e8000c101910 */
[----:B------:R-:W2:Y:S01]  /*4300*/  LDG.E R19, desc[UR16][R12.64] ;  /* 0x000000100c137981 */ /* 0x000ea2000c1e1900 */
[----:B------:R-:W-:Y:S01]  /*4310*/  IADD3 R27, PT, PT, R21, 0x2, RZ ;  /* 0x00000002151b7810 */ /* 0x000fe20007ffe0ff */
[----:B--2---:R-:W-:-:S04]  /*4320*/  FMUL R18, R8, R19 ;  /* 0x0000001308127220 */ /* 0x004fc80000400000 */
[----:B------:R-:W-:-:S04]  /*4330*/  FFMA R19, RZ, R7, R18 ;  /* 0x00000007ff137223 */ /* 0x000fc80000000012 */
[----:B------:R-:W-:Y:S01]  /*4340*/  FMUL R25, R19, R10 ;  /* 0x0000000a13197220 */ /* 0x000fe20000400000 */
[----:B------:R-:W-:-:S04]  /*4350*/  IMAD.WIDE.U32 R18, R27, 0x4, R14 ;  /* 0x000000041b127825 */ /* 0x000fc800078e000e */
[----:B------:R3:W-:Y:S04]  /*4360*/  STG.E desc[UR16][R12.64], R25 ;  /* 0x000000190c007986 */ /* 0x0007e8000c101910 */
[----:B------:R-:W2:Y:S02]  /*4370*/  LDG.E R27, desc[UR16][R18.64] ;  /* 0x00000010121b7981 */ /* 0x000ea4000c1e1900 */
[----:B--2---:R-:W-:Y:S01]  /*4380*/  FMUL R20, R8, R27 ;  /* 0x0000001b08147220 */ /* 0x004fe20000400000 */
[----:B------:R-:W-:-:S03]  /*4390*/  IADD3 R27, PT, PT, R21, 0x3, RZ ;  /* 0x00000003151b7810 */ /* 0x000fc60007ffe0ff */
[----:B0-----:R-:W-:-:S04]  /*43a0*/  FFMA R17, RZ, R7, R20 ;  /* 0x00000007ff117223 */ /* 0x001fc80000000014 */
[----:B------:R-:W-:Y:S01]  /*43b0*/  FMUL R21, R17, R10 ;  /* 0x0000000a11157220 */ /* 0x000fe20000400000 */
[----:B------:R-:W-:-:S04]  /*43c0*/  IMAD.WIDE.U32 R16, R27, 0x4, R14 ;  /* 0x000000041b107825 */ /* 0x000fc800078e000e */
[----:B------:R3:W-:Y:S04]  /*43d0*/  STG.E desc[UR16][R18.64], R21 ;  /* 0x0000001512007986 */ /* 0x0007e8000c101910 */
[----:B------:R-:W2:Y:S01]  /*43e0*/  LDG.E R15, desc[UR16][R16.64] ;  /* 0x00000010100f7981 */ /* 0x000ea2000c1e1900 */
[----:B------:R-:W-:Y:S01]  /*43f0*/  UIADD3 UR6, UPT, UPT, UR6, 0x4, URZ ;  /* 0x0000000406067890 */ /* 0x000fe2000fffe0ff */
[----:B--2---:R-:W-:-:S04]  /*4400*/  FMUL R14, R8, R15 ;  /* 0x0000000f080e7220 */ /* 0x004fc80000400000 */
[----:B------:R-:W-:-:S04]  /*4410*/  FFMA R15, RZ, R7, R14 ;  /* 0x00000007ff0f7223 */ /* 0x000fc8000000000e */
[----:B------:R-:W-:-:S05]  /*4420*/  FMUL R15, R15, R10 ;  /* 0x0000000a0f0f7220 */ /* 0x000fca0000400000 */
[----:B------:R3:W-:Y:S02]  /*4430*/  STG.E desc[UR16][R16.64], R15 ;  /* 0x0000000f10007986 */ /* 0x0007e4000c101910 */
.L_x_45:
[----:B------:R-:W-:Y:S05]  /*4440*/  BRA.U !UP2, `(.L_x_40) ;  /* 0x000000010a607547 */ /* 0x000fea000b800000 */
[----:B--23--:R-:W0:Y:S01]  /*4450*/  LDC.64 R12, c[0x0][0x3c8] ;  /* 0x0000f200ff0c7b82 */ /* 0x00ce220000000a00 */
[----:B-1----:R-:W-:-:S05]  /*4460*/  IADD3 R17, PT, PT, R11, UR6, RZ ;  /* 0x000000060b117c10 */ /* 0x002fca000fffe0ff */
[----:B0-----:R-:W-:-:S05]  /*4470*/  IMAD.WIDE.U32 R14, R17, 0x4, R12 ;  /* 0x00000004110e7825 */ /* 0x001fca00078e000c */
[----:B------:R-:W2:Y:S01]  /*4480*/  LDG.E R11, desc[UR16][R14.64] ;  /* 0x000000100e0b7981 */ /* 0x000ea2000c1e1900 */
[----:B------:R-:W-:Y:S01]  /*4490*/  FMUL R19, RZ, R7 ;  /* 0x00000007ff137220 */ /* 0x000fe20000400000 */
[----:B------:R-:W-:-:S03]  /*44a0*/  UISETP.NE.AND UP1, UPT, UR21, 0x1, UPT ;  /* 0x000000011500788c */ /* 0x000fc6000bf25270 */
[----:B--2---:R-:W-:-:S04]  /*44b0*/  FFMA R11, R8, R11, R19 ;  /* 0x0000000b080b7223 */ /* 0x004fc80000000013 */
[----:B------:R-:W-:-:S05]  /*44c0*/  FMUL R11, R11, R10 ;  /* 0x0000000a0b0b7220 */ /* 0x000fca0000400000 */
[----:B------:R4:W-:Y:S01]  /*44d0*/  STG.E desc[UR16][R14.64], R11 ;  /* 0x0000000b0e007986 */ /* 0x0009e2000c101910 */
[----:B------:R-:W-:Y:S05]  /*44e0*/  BRA.U !UP1, `(.L_x_40) ;  /* 0x0000000109387547 */ /* 0x000fea000b800000 */
[----:B----4-:R-:W-:-:S05]  /*44f0*/  IADD3 R15, PT, PT, R17, 0x1, RZ ;  /* 0x00000001110f7810 */ /* 0x010fca0007ffe0ff */
[----:B------:R-:W-:-:S05]  /*4500*/  IMAD.WIDE.U32 R14, R15, 0x4, R12 ;  /* 0x000000040f0e7825 */ /* 0x000fca00078e000c */
[----:B------:R-:W2:Y:S01]  /*4510*/  LDG.E R7, desc[UR16][R14.64] ;  /* 0x000000100e077981 */ /* 0x000ea2000c1e1900 */
[----:B------:R-:W-:Y:S01]  /*4520*/  UISETP.NE.AND UP1, UPT, UR21, 0x2, UPT ;  /* 0x000000021500788c */ /* 0x000fe2000bf25270 */
[----:B--2---:R-:W-:-:S04]  /*4530*/  FFMA R7, R8, R7, R19 ;  /* 0x0000000708077223 */ /* 0x004fc80000000013 */
[----:B------:R-:W-:-:S05]  /*4540*/  FMUL R7, R7, R10 ;  /* 0x0000000a07077220 */ /* 0x000fca0000400000 */
[----:B------:R0:W-:Y:S01]  /*4550*/  STG.E desc[UR16][R14.64], R7 ;  /* 0x000000070e007986 */ /* 0x0001e2000c101910 */
[----:B------:R-:W-:Y:S05]  /*4560*/  BRA.U !UP1, `(.L_x_40) ;  /* 0x0000000109187547 */ /* 0x000fea000b800000 */
[----:B0-----:R-:W-:-:S05]  /*4570*/  IADD3 R7, PT, PT, R17, 0x2, RZ ;  /* 0x0000000211077810 */ /* 0x001fca0007ffe0ff */
[----:B------:R-:W-:-:S05]  /*4580*/  IMAD.WIDE.U32 R12, R7, 0x4, R12 ;  /* 0x00000004070c7825 */ /* 0x000fca00078e000c */
[----:B------:R-:W2:Y:S02]  /*4590*/  LDG.E R7, desc[UR16][R12.64] ;  /* 0x000000100c077981 */ /* 0x000ea4000c1e1900 */
[----:B--2---:R-:W-:-:S04]  /*45a0*/  FFMA R7, R8, R7, R19 ;  /* 0x0000000708077223 */ /* 0x004fc80000000013 */
[----:B------:R-:W-:-:S05]  /*45b0*/  FMUL R7, R7, R10 ;  /* 0x0000000a07077220 */ /* 0x000fca0000400000 */
[----:B------:R0:W-:Y:S02]  /*45c0*/  STG.E desc[UR16][R12.64], R7 ;  /* 0x000000070c007986 */ /* 0x0001e4000c101910 */
.L_x_40:
[----:B0-----:R-:W0:Y:S08]  /*45d0*/  LDC R7, c[0x0][0x3b0] ;  /* 0x0000ec00ff077b82 */ /* 0x001e300000000800 */
[----:B----4-:R-:W4:Y:S08]  /*45e0*/  LDC.64 R10, c[0x0][0x3c0] ;  /* 0x0000f000ff0a7b82 */ /* 0x010f300000000a00 */
[----:B--23--:R-:W2:Y:S01]  /*45f0*/  LDC.64 R12, c[0x0][0x3b8] ;  /* 0x0000ee00ff0c7b82 */ /* 0x00cea20000000a00 */
[----:B0-----:R-:W-:-:S04]  /*4600*/  IMAD R7, R7, UR5, R4 ;  /* 0x0000000507077c24 */ /* 0x001fc8000f8e0204 */
[----:B----4-:R-:W-:-:S05]  /*4610*/  IMAD.WIDE.U32 R10, R7, 0x4, R10 ;  /* 0x00000004070a7825 */ /* 0x010fca00078e000a */
[----:B------:R4:W-:Y:S01]  /*4620*/  STG.E desc[UR16][R10.64], R6 ;  /* 0x000000060a007986 */ /* 0x0009e2000c101910 */
[----:B--2---:R-:W-:-:S05]  /*4630*/  IMAD.WIDE.U32 R12, R7, 0x4, R12 ;  /* 0x00000004070c7825 */ /* 0x004fca00078e000c */
[----:B------:R4:W-:Y:S02]  /*4640*/  STG.E desc[UR16][R12.64], R9 ;  /* 0x000000090c007986 */ /* 0x0009e4000c101910 */
.L_x_8:
[----:B0-----:R-:W-:Y:S05]  /*4650*/  BSYNC.RECONVERGENT B1 ;  /* 0x0000000000017941 */ /* 0x001fea0003800200 */
.L_x_7:
[----:B------:R-:W0:Y:S01]  /*4660*/  LDCU UR6, c[0x0][0x3a8] ;  /* 0x00007500ff0677ac */ /* 0x000e220008000800 */
[----:B------:R-:W-:-:S04]  /*4670*/  UIADD3 UR5, UPT, UPT, UR5, 0x1, URZ ;  /* 0x0000000105057890 */ /* 0x000fc8000fffe0ff */
[----:B0-----:R-:W-:-:S09]  /*4680*/  UISETP.NE.AND UP1, UPT, UR5, UR6, UPT ;  /* 0x000000060500728c */ /* 0x001fd2000bf25270 */
[----:B------:R-:W-:Y:S05]  /*4690*/  BRA.U !UP1, `(.L_x_46) ;  /* 0x0000003d09087547 */ /* 0x000fea000b800000 */
[----:B------:R-:W-:Y:S05]  /*46a0*/  BRA `(.L_x_47) ;  /* 0xffffffc400987947 */ /* 0x000fea000383ffff */
.L_x_6:
[----:B------:R-:W2:Y:S02]  /*46b0*/  LDCU UR5, c[0x0][0x3ac] ;  /* 0x00007580ff0577ac */ /* 0x000ea40008000800 */
[----:B--2---:R-:W-:-:S09]  /*46c0*/  UISETP.GE.AND UP1, UPT, UR5, 0x1, UPT ;  /* 0x000000010500788c */ /* 0x004fd2000bf26270 */
[----:B------:R-:W-:Y:S05]  /*46d0*/  BRA.U !UP1, `(.L_x_48) ;  /* 0x0000002109947547 */ /* 0x000fea000b800000 */
[----:B------:R-:W-:-:S05]  /*46e0*/  UMOV UR5, URZ ;  /* 0x000000ff00057c82 */ /* 0x000fca0008000000 */
.L_x_73:
[----:B------:R-:W-:Y:S04]  /*46f0*/  BSSY.RECONVERGENT B1, `(.L_x_49) ;  /* 0x000021e000017945 */ /* 0x000fe80003800200 */
[----:B-1----:R-:W-:Y:S05]  /*4700*/  @P3 BRA `(.L_x_50) ;  /* 0x0000002000703947 */ /* 0x002fea0003800000 */
        /* <DEDUP_REMOVED lines=10> */
.L_x_53:
        /* <DEDUP_REMOVED lines=71> */
.L_x_52:
        /* <DEDUP_REMOVED lines=47> */
.L_x_54:
        /* <DEDUP_REMOVED lines=28> */
.L_x_55:
        /* <DEDUP_REMOVED lines=23> */
.L_x_51:
[----:B012---:R-:W0:Y:S08]  /*5240*/  LDC R11, c[0x0][0x3b0] ;  /* 0x0000ec00ff0b7b82 */ /* 0x007e300000000800 */
[----:B---3--:R-:W1:Y:S08]  /*5250*/  LDC.64 R8, c[0x0][0x3c0] ;  /* 0x0000f000ff087b82 */ /* 0x008e700000000a00 */
[----:B----4-:R-:W2:Y:S01]  /*5260*/  LDC.64 R6, c[0x0][0x3b8] ;  /* 0x0000ee00ff067b82 */ /* 0x010ea20000000a00 */
[----:B0-----:R-:W-:-:S04]  /*5270*/  IMAD R11, R11, UR5, R4 ;  /* 0x000000050b0b7c24 */ /* 0x001fc8000f8e0204 */
[----:B-1----:R-:W-:-:S05]  /*5280*/  IMAD.WIDE.U32 R8, R11, 0x4, R8 ;  /* 0x000000040b087825 */ /* 0x002fca00078e0008 */
[----:B------:R0:W5:Y:S01]  /*5290*/  LDG.E R10, desc[UR16][R8.64] ;  /* 0x00000010080a7981 */ /* 0x000162000c1e1900 */
[----:B--2---:R-:W-:-:S05]  /*52a0*/  IMAD.WIDE.U32 R6, R11, 0x4, R6 ;  /* 0x000000040b067825 */ /* 0x004fca00078e0006 */
[----:B------:R0:W5:Y:S01]  /*52b0*/  LDG.E R11, desc[UR16][R6.64] ;  /* 0x00000010060b7981 */ /* 0x000162000c1e1900 */
[----:B------:R-:W-:Y:S05]  /*52c0*/  BRA.U UP0, `(.L_x_56) ;  /* 0x0000000100e87547 */ /* 0x000fea000b800000 */
[----:B------:R-:W1:Y:S01]  /*52d0*/  LDCU UR6, c[0x0][0x3ac] ;  /* 0x00007580ff0677ac */ /* 0x000e620008000800 */
[----:B------:R-:W-:Y:S01]  /*52e0*/  HFMA2 R15, -RZ, RZ, 0, 0 ;  /* 0x00000000ff0f7431 */ /* 0x000fe200000001ff */
[----:B------:R-:W-:Y:S01]  /*52f0*/  MOV R13, 0xff800000 ;  /* 0xff800000000d7802 */ /* 0x000fe20000000f00 */
[----:B------:R-:W2:Y:S01]  /*5300*/  LDCU UR7, c[0x0][0x3b4] ;  /* 0x00007680ff0777ac */ /* 0x000ea20008000800 */
[----:B-1----:R-:W-:Y:S01]  /*5310*/  UISETP.GE.U32.AND UP1, UPT, UR6, 0x8, UPT ;  /* 0x000000080600788c */ /* 0x002fe2000bf26070 */
[----:B--2---:R-:W-:-:S08]  /*5320*/  FMUL R17, RZ, UR7 ;  /* 0x00000007ff117c20 */ /* 0x004fd00008400000 */
[----:B------:R-:W-:Y:S05]  /*5330*/  BRA.U !UP1, `(.L_x_57) ;  /* 0x0000000109487547 */ /* 0x000fea000b800000 */
[----:B------:R-:W-:Y:S02]  /*5340*/  MOV R13, 0xff800000 ;  /* 0xff800000000d7802 */ /* 0x000fe40000000f00 */
[----:B------:R-:W-:-:S07]  /*5350*/  MOV R15, RZ ;  /* 0x000000ff000f7202 */ /* 0x000fce0000000f00 */
.L_x_58:
[----:B-1----:R-:W-:Y:S01]  /*5360*/  IMAD R12, R0, UR6, R15 ;  /* 0x00000006000c7c24 */ /* 0x002fe2000f8e020f */
[----:B------:R-:W-:Y:S02]  /*5370*/  IADD3 R15, PT, PT, R15, 0x8, RZ ;  /* 0x000000080f0f7810 */ /* 0x000fe40007ffe0ff */
[-C--:B------:R-:W-:Y:S02]  /*5380*/  FSETP.GT.AND P0, PT, R17, R13.reuse, PT ;  /* 0x0000000d1100720b */ /* 0x080fe40003f04000 */
[----:B------:R-:W-:Y:S02]  /*5390*/  LEA R12, R12, UR28, 0x2 ;  /* 0x0000001c0c0c7c11 */ /* 0x000fe4000f8e10ff */
[----:B------:R-:W-:Y:S02]  /*53a0*/  ISETP.NE.AND P1, PT, R15, UR12, PT ;  /* 0x0000000c0f007c0c */ /* 0x000fe4000bf25270 */
[----:B------:R-:W-:Y:S01]  /*53b0*/  FSEL R13, R17, R13, P0 ;  /* 0x0000000d110d7208 */ /* 0x000fe20000000000 */
        /* <DEDUP_REMOVED lines=8> */
[----:B------:R-:W-:Y:S05]  /*5440*/  @P1 BRA `(.L_x_58) ;  /* 0xfffffffc00c41947 */ /* 0x000fea000383ffff */
[----:B------:R-:W-:-:S07]  /*5450*/  MOV R15, UR12 ;  /* 0x0000000c000f7c02 */ /* 0x000fce0008000f00 */
.L_x_57:
[----:B------:R-:W-:-:S09]  /*5460*/  UISETP.NE.AND UP1, UPT, UR25, URZ, UPT ;  /* 0x000000ff1900728c */ /* 0x000fd2000bf25270 */
[----:B------:R-:W-:Y:S05]  /*5470*/  BRA.U !UP1, `(.L_x_59) ;  /* 0x0000000909407547 */ /* 0x000fea000b800000 */
[----:B------:R-:W-:Y:S02]  /*5480*/  UIADD3 UR7, UPT, UPT, UR25, -0x1, URZ ;  /* 0xffffffff19077890 */ /* 0x000fe4000fffe0ff */
[----:B------:R-:W-:Y:S02]  /*5490*/  UISETP.NE.AND UP2, UPT, UR24, URZ, UPT ;  /* 0x000000ff1800728c */ /* 0x000fe4000bf45270 */
[----:B------:R-:W-:-:S09]  /*54a0*/  UISETP.GE.U32.AND UP1, UPT, UR7, 0x3, UPT ;  /* 0x000000030700788c */ /* 0x000fd2000bf26070 */
[----:B------:R-:W-:Y:S05]  /*54b0*/  BRA.U !UP1, `(.L_x_60) ;  /* 0x0000000109247547 */ /* 0x000fea000b800000 */
[----:B-1----:R-:W-:Y:S01]  /*54c0*/  IMAD R12, R0, UR6, R15 ;  /* 0x00000006000c7c24 */ /* 0x002fe2000f8e020f */
[-C--:B------:R-:W-:Y:S02]  /*54d0*/  FSETP.GT.AND P0, PT, R17, R13.reuse, PT ;  /* 0x0000000d1100720b */ /* 0x080fe40003f04000 */
[----:B------:R-:W-:Y:S02]  /*54e0*/  IADD3 R15, PT, PT, R15, 0x4, RZ ;  /* 0x000000040f0f7810 */ /* 0x000fe40007ffe0ff */
[----:B------:R-:W-:Y:S02]  /*54f0*/  LEA R12, R12, UR28, 0x2 ;  /* 0x0000001c0c0c7c11 */ /* 0x000fe4000f8e10ff */
[----:B------:R-:W-:-:S03]  /*5500*/  FSEL R13, R17, R13, P0 ;  /* 0x0000000d110d7208 */ /* 0x000fc60000000000 */
[----:B------:R2:W-:Y:S04]  /*5510*/  STS [R12], R17 ;  /* 0x000000110c007388 */ /* 0x0005e80000000800 */
[----:B------:R2:W-:Y:S04]  /*5520*/  STS [R12+0x4], R17 ;  /* 0x000004110c007388 */ /* 0x0005e80000000800 */
[----:B------:R2:W-:Y:S04]  /*5530*/  STS [R12+0x8], R17 ;  /* 0x000008110c007388 */ /* 0x0005e80000000800 */
[----:B------:R2:W-:Y:S02]  /*5540*/  STS [R12+0xc], R17 ;  /* 0x00000c110c007388 */ /* 0x0005e40000000800 */
.L_x_60:
[----:B------:R-:W-:Y:S05]  /*5550*/  BRA.U !UP2, `(.L_x_59) ;  /* 0x000000090a087547 */ /* 0x000fea000b800000 */
[----:B------:R-:W-:Y:S02]  /*5560*/  UISETP.NE.AND UP1, UPT, UR24, 0x1, UPT ;  /* 0x000000011800788c */ /* 0x000fe4000bf25270 */
[----:B------:R-:W-:-:S07]  /*5570*/  UISETP.NE.AND UP2, UPT, UR14, URZ, UPT ;  /* 0x000000ff0e00728c */ /* 0x000fce000bf45270 */
[----:B------:R-:W-:Y:S05]  /*5580*/  BRA.U !UP1, `(.L_x_61) ;  /* 0x00000001091c7547 */ /* 0x000fea000b800000 */
[----:B-12---:R-:W-:Y:S01]  /*5590*/  IMAD R12, R0, UR6, R15 ;  /* 0x00000006000c7c24 */ /* 0x006fe2000f8e020f */
[-C--:B------:R-:W-:Y:S02]  /*55a0*/  FSETP.GT.AND P0, PT, R17, R13.reuse, PT ;  /* 0x0000000d1100720b */ /* 0x080fe40003f04000 */
[----:B------:R-:W-:Y:S02]  /*55b0*/  IADD3 R15, PT, PT, R15, 0x2, RZ ;  /* 0x000000020f0f7810 */ /* 0x000fe40007ffe0ff */
[----:B------:R-:W-:Y:S02]  /*55c0*/  LEA R12, R12, UR28, 0x2 ;  /* 0x0000001c0c0c7c11 */ /* 0x000fe4000f8e10ff */
[----:B------:R-:W-:-:S03]  /*55d0*/  FSEL R13, R17, R13, P0 ;  /* 0x0000000d110d7208 */ /* 0x000fc60000000000 */
[----:B------:R3:W-:Y:S04]  /*55e0*/  STS [R12], R17 ;  /* 0x000000110c007388 */ /* 0x0007e80000000800 */
[----:B------:R3:W-:Y:S02]  /*55f0*/  STS [R12+0x4], R17 ;  /* 0x000004110c007388 */ /* 0x0007e40000000800 */
.L_x_61:
[----:B------:R-:W-:Y:S05]  /*5600*/  BRA.U !UP2, `(.L_x_59) ;  /* 0x000000050adc7547 */ /* 0x000fea000b800000 */
[----:B------:R-:W-:Y:S01]  /*5610*/  IMAD R15, R0, UR6, R15 ;  /* 0x00000006000f7c24 */ /* 0x000fe2000f8e020f */
[----:B------:R-:W-:-:S04]  /*5620*/  FSETP.GT.AND P0, PT, R17, R13, PT ;  /* 0x0000000d1100720b */ /* 0x000fc80003f04000 */
[----:B------:R-:W-:Y:S02]  /*5630*/  LEA R15, R15, UR28, 0x2 ;  /* 0x0000001c0f0f7c11 */ /* 0x000fe4000f8e10ff */
[----:B------:R-:W-:-:S03]  /*5640*/  FSEL R13, R17, R13, P0 ;  /* 0x0000000d110d7208 */ /* 0x000fc60000000000 */
[----:B------:R4:W-:Y:S01]  /*5650*/  STS [R15], R17 ;  /* 0x000000110f007388 */ /* 0x0009e20000000800 */
[----:B------:R-:W-:Y:S05]  /*5660*/  BRA `(.L_x_59) ;  /* 0x0000000400c47947 */ /* 0x000fea0003800000 */
.L_x_56:
[----:B------:R-:W-:Y:S01]  /*5670*/  HFMA2 R15, -RZ, RZ, 0, 0 ;  /* 0x00000000ff0f7431 */ /* 0x000fe200000001ff */
[----:B------:R-:W-:-:S07]  /*5680*/  MOV R13, 0xff800000 ;  /* 0xff800000000d7802 */ /* 0x000fce0000000f00 */
.L_x_67:
[----:B------:R-:W-:Y:S01]  /*5690*/  UISETP.GE.U32.AND UP1, UPT, UR23, 0x7, UPT ;  /* 0x000000071700788c */ /* 0x000fe2000bf26070 */
[----:B------:R-:W-:Y:S02]  /*56a0*/  MOV R21, RZ ;  /* 0x000000ff00157202 */ /* 0x000fe40000000f00 */
[----:B------:R-:W-:-:S06]  /*56b0*/  MOV R12, RZ ;  /* 0x000000ff000c7202 */ /* 0x000fcc0000000f00 */
[----:B------:R-:W-:Y:S05]  /*56c0*/  BRA.U !UP1, `(.L_x_62) ;  /* 0x0000000109987547 */ /* 0x000fea000b800000 */
[----:B------:R-:W1:Y:S01]  /*56d0*/  S2UR UR7, SR_CgaCtaId ;  /* 0x00000000000779c3 */ /* 0x000e620000008800 */
[----:B------:R-:W-:Y:S01]  /*56e0*/  UMOV UR6, 0x400 ;  /* 0x0000040000067882 */ /* 0x000fe20000000000 */
[----:B------:R-:W-:-:S06]  /*56f0*/  MOV R21, RZ ;  /* 0x000000ff00157202 */ /* 0x000fcc0000000f00 */
[----:B------:R-:W2:Y:S01]  /*5700*/  LDC R12, c[0x0][0x3a0] ;  /* 0x0000e800ff0c7b82 */ /* 0x000ea20000000800 */
[----:B-1----:R-:W-:-:S03]  /*5710*/  ULEA UR7, UR7, UR6, 0x18 ;  /* 0x0000000607077291 */ /* 0x002fc6000f8ec0ff */
[----:B------:R-:W-:-:S09]  /*5720*/  UMOV UR6, URZ ;  /* 0x000000ff00067c82 */ /* 0x000fd20008000000 */
.L_x_63:
[----:B--2---:R-:W-:Y:S01]  /*5730*/  IMAD R14, R15, R12, UR6 ;  /* 0x000000060f0e7e24 */ /* 0x004fe2000f8e020c */
[----:B------:R-:W-:Y:S01]  /*5740*/  IADD3 R16, PT, PT, R2, UR6, RZ ;  /* 0x0000000602107c10 */ /* 0x000fe2000fffe0ff */
[----:B------:R-:W-:-:S03]  /*5750*/  UIADD3 UR6, UPT, UPT, UR6, 0x8, URZ ;  /* 0x0000000806067890 */ /* 0x000fc6000fffe0ff */
[----:B------:R-:W-:Y:S01]  /*5760*/  LEA R16, R16, UR7, 0x2 ;  /* 0x0000000710107c11 */ /* 0x000fe2000f8e10ff */
[----:B------:R-:W-:Y:S01]  /*5770*/  UISETP.NE.AND UP1, UPT, UR6, UR11, UPT ;  /* 0x0000000b0600728c */ /* 0x000fe2000bf25270 */
[----:B------:R-:W-:-:S03]  /*5780*/  LEA R14, R14, UR13, 0x2 ;  /* 0x0000000d0e0e7c11 */ /* 0x000fc6000f8e10ff */
[----:B------:R-:W-:Y:S04]  /*5790*/  LDS R22, [R16] ;  /* 0x0000000010167984 */ /* 0x000fe80000000800 */
[----:B------:R-:W1:Y:S04]  /*57a0*/  LDS R23, [R14] ;  /* 0x000000000e177984 */ /* 0x000e680000000800 */
[----:B------:R-:W-:Y:S04]  /*57b0*/  LDS R24, [R16+0x4] ;  /* 0x0000040010187984 */ /* 0x000fe80000000800 */
[----:B------:R-:W2:Y:S04]  /*57c0*/  LDS R25, [R14+0x4] ;  /* 0x000004000e197984 */ /* 0x000ea80000000800 */
[----:B------:R-:W-:Y:S04]  /*57d0*/  LDS R19, [R16+0x8] ;  /* 0x0000080010137984 */ /* 0x000fe80000000800 */
[----:B------:R-:W3:Y:S04]  /*57e0*/  LDS R20, [R14+0x8] ;  /* 0x000008000e147984 */ /* 0x000ee80000000800 */
[----:B------:R-:W-:Y:S04]  /*57f0*/  LDS R17, [R16+0xc] ;  /* 0x00000c0010117984 */ /* 0x000fe80000000800 */
[----:B------:R-:W4:Y:S04]  /*5800*/  LDS R18, [R14+0xc] ;  /* 0x00000c000e127984 */ /* 0x000f280000000800 */
[----:B------:R-:W-:Y:S01]  /*5810*/  LDS R27, [R14+0x1c] ;  /* 0x00001c000e1b7984 */ /* 0x000fe20000000800 */
[----:B-1----:R-:W-:-:S03]  /*5820*/  FFMA R23, R22, R23, R21 ;  /* 0x0000001716177223 */ /* 0x002fc60000000015 */
[----:B------:R-:W-:Y:S04]  /*5830*/  LDS R21, [R16+0x10] ;  /* 0x0000100010157984 */ /* 0x000fe80000000800 */
[----:B------:R-:W1:Y:S01]  /*5840*/  LDS R22, [R14+0x10] ;  /* 0x000010000e167984 */ /* 0x000e620000000800 */
[----:B--2---:R-:W-:-:S03]  /*5850*/  FFMA R26, R24, R25, R23 ;  /* 0x00000019181a7223 */ /* 0x004fc60000000017 */
[----:B------:R-:W-:Y:S04]  /*5860*/  LDS R23, [R16+0x14] ;  /* 0x0000140010177984 */ /* 0x000fe80000000800 */
[----:B------:R-:W2:Y:S01]  /*5870*/  LDS R24, [R14+0x14] ;  /* 0x000014000e187984 */ /* 0x000ea20000000800 */
[----:B---3--:R-:W-:-:S03]  /*5880*/  FFMA R26, R19, R20, R26 ;  /* 0x00000014131a7223 */ /* 0x008fc6000000001a */
[----:B------:R-:W-:Y:S04]  /*5890*/  LDS R20, [R16+0x18] ;  /* 0x0000180010147984 */ /* 0x000fe80000000800 */
[----:B------:R-:W3:Y:S01]  /*58a0*/  LDS R25, [R14+0x18] ;  /* 0x000018000e197984 */ /* 0x000ee20000000800 */
[----:B----4-:R-:W-:-:S03]  /*58b0*/  FFMA R18, R17, R18, R26 ;  /* 0x0000001211127223 */ /* 0x010fc6000000001a */
[----:B------:R-:W4:Y:S01]  /*58c0*/  LDS R19, [R16+0x1c] ;  /* 0x00001c0010137984 */ /* 0x000f220000000800 */
[----:B-1----:R-:W-:-:S04]  /*58d0*/  FFMA R18, R21, R22, R18 ;  /* 0x0000001615127223 */ /* 0x002fc80000000012 */
[----:B--2---:R-:W-:-:S04]  /*58e0*/  FFMA R23, R23, R24, R18 ;  /* 0x0000001817177223 */ /* 0x004fc80000000012 */
[----:B---3--:R-:W-:-:S04]  /*58f0*/  FFMA R20, R20, R25, R23 ;  /* 0x0000001914147223 */ /* 0x008fc80000000017 */
[----:B----4-:R-:W-:Y:S01]  /*5900*/  FFMA R21, R19, R27, R20 ;  /* 0x0000001b13157223 */ /* 0x010fe20000000014 */
[----:B------:R-:W-:Y:S06]  /*5910*/  BRA.U UP1, `(.L_x_63) ;  /* 0xfffffffd01847547 */ /* 0x000fec000b83ffff */
[----:B------:R-:W-:-:S07]  /*5920*/  MOV R12, UR11 ;  /* 0x0000000b000c7c02 */ /* 0x000fce0008000f00 */
.L_x_62:
[----:B------:R-:W-:-:S09]  /*5930*/  UISETP.NE.AND UP1, UPT, UR22, URZ, UPT ;  /* 0x000000ff1600728c */ /* 0x000fd2000bf25270 */
[----:B------:R-:W-:Y:S05]  /*5940*/  BRA.U !UP1, `(.L_x_64) ;  /* 0x0000000109e07547 */ /* 0x000fea000b800000 */
[----:B------:R-:W-:Y:S02]  /*5950*/  UIADD3 UR6, UPT, UPT, UR22, -0x1, URZ ;  /* 0xffffffff16067890 */ /* 0x000fe4000fffe0ff */
[----:B------:R-:W-:Y:S02]  /*5960*/  UISETP.NE.AND UP2, UPT, UR21, URZ, UPT ;  /* 0x000000ff1500728c */ /* 0x000fe4000bf45270 */
[----:B------:R-:W-:-:S09]  /*5970*/  UISETP.GE.U32.AND UP1, UPT, UR6, 0x3, UPT ;  /* 0x000000030600788c */ /* 0x000fd2000bf26070 */
[----:B------:R-:W-:Y:S05]  /*5980*/  BRA.U !UP1, `(.L_x_65) ;  /* 0x0000000109547547 */ /* 0x000fea000b800000 */
[----:B------:R-:W1:Y:S01]  /*5990*/  S2UR UR7, SR_CgaCtaId ;  /* 0x00000000000779c3 */ /* 0x000e620000008800 */
[----:B------:R-:W2:Y:S01]  /*59a0*/  LDCU UR15, c[0x0][0x3a0] ;  /* 0x00007400ff0f77ac */ /* 0x000ea20008000800 */
[----:B------:R-:W-:Y:S01]  /*59b0*/  IADD3 R14, PT, PT, R2, R12, RZ ;  /* 0x0000000c020e7210 */ /* 0x000fe20007ffe0ff */
[----:B------:R-:W-:Y:S01]  /*59c0*/  UMOV UR6, 0x400 ;  /* 0x0000040000067882 */ /* 0x000fe20000000000 */
[----:B--2---:R-:W-:Y:S01]  /*59d0*/  IMAD R16, R15, UR15, R12 ;  /* 0x0000000f0f107c24 */ /* 0x004fe2000f8e020c */
[----:B------:R-:W-:Y:S01]  /*59e0*/  IADD3 R12, PT, PT, R12, 0x4, RZ ;  /* 0x000000040c0c7810 */ /* 0x000fe20007ffe0ff */
[----:B-1----:R-:W-:-:S03]  /*59f0*/  ULEA UR6, UR7, UR6, 0x18 ;  /* 0x0000000607067291 */ /* 0x002fc6000f8ec0ff */
[----:B------:R-:W-:-:S03]  /*5a00*/  LEA R17, R16, UR13, 0x2 ;  /* 0x0000000d10117c11 */ /* 0x000fc6000f8e10ff */
[----:B------:R-:W-:Y:S02]  /*5a10*/  LEA R14, R14, UR6, 0x2 ;  /* 0x000000060e0e7c11 */ /* 0x000fe4000f8e10ff */
[----:B------:R-:W-:Y:S04]  /*5a20*/  LDS R18, [R17] ;  /* 0x0000000011127984 */ /* 0x000fe80000000800 */
[----:B------:R-:W1:Y:S04]  /*5a30*/  LDS R16, [R14] ;  /* 0x000000000e107984 */ /* 0x000e680000000800 */
[----:B------:R-:W-:Y:S04]  /*5a40*/  LDS R19, [R14+0x4] ;  /* 0x000004000e137984 */ /* 0x000fe80000000800 */
[----:B------:R-:W2:Y:S04]  /*5a50*/  LDS R20, [R17+0x4] ;  /* 0x0000040011147984 */ /* 0x000ea80000000800 */
[----:B------:R-:W-:Y:S04]  /*5a60*/  LDS R23, [R14+0x8] ;  /* 0x000008000e177984 */ /* 0x000fe80000000800 */
[----:B------:R-:W3:Y:S04]  /*5a70*/  LDS R22, [R17+0x8] ;  /* 0x0000080011167984 */ /* 0x000ee80000000800 */
[----:B------:R-:W-:Y:S04]  /*5a80*/  LDS R25, [R14+0xc] ;  /* 0x00000c000e197984 */ /* 0x000fe80000000800 */
[----:B------:R-:W4:Y:S01]  /*5a90*/  LDS R24, [R17+0xc] ;  /* 0x00000c0011187984 */ /* 0x000f220000000800 */
[----:B-1----:R-:W-:-:S04]  /*5aa0*/  FFMA R16, R16, R18, R21 ;  /* 0x0000001210107223 */ /* 0x002fc80000000015 */
[----:B--2---:R-:W-:-:S04]  /*5ab0*/  FFMA R16, R19, R20, R16 ;  /* 0x0000001413107223 */ /* 0x004fc80000000010 */
[----:B---3--:R-:W-:-:S04]  /*5ac0*/  FFMA R16, R23, R22, R16 ;  /* 0x0000001617107223 */ /* 0x008fc80000000010 */
[----:B----4-:R-:W-:-:S07]  /*5ad0*/  FFMA R21, R25, R24, R16 ;  /* 0x0000001819157223 */ /* 0x010fce0000000010 */
.L_x_65:
[----:B------:R-:W-:Y:S05]  /*5ae0*/  BRA.U !UP2, `(.L_x_64) ;  /* 0x000000010a787547 */ /* 0x000fea000b800000 */
[----:B------:R-:W-:Y:S02]  /*5af0*/  UISETP.NE.AND UP1, UPT, UR21, 0x1, UPT ;  /* 0x000000011500788c */ /* 0x000fe4000bf25270 */
[----:B------:R-:W-:-:S07]  /*5b00*/  UISETP.NE.AND UP2, UPT, UR20, URZ, UPT ;  /* 0x000000ff1400728c */ /* 0x000fce000bf45270 */
        /* <DEDUP_REMOVED lines=13> */
[----:B------:R-:W2:Y:S01]  /*5be0*/  LDS R20, [R17+0x4] ;  /* 0x0000040011147984 */ /* 0x000ea20000000800 */
[----:B-1----:R-:W-:-:S04]  /*5bf0*/  FFMA R16, R16, R18, R21 ;  /* 0x0000001210107223 */ /* 0x002fc80000000015 */
[----:B--2---:R-:W-:-:S07]  /*5c00*/  FFMA R21, R19, R20, R16 ;  /* 0x0000001413157223 */ /* 0x004fce0000000010 */
.L_x_66:
[----:B------:R-:W-:Y:S05]  /*5c10*/  BRA.U !UP2, `(.L_x_64) ;  /* 0x000000010a2c7547 */ /* 0x000fea000b800000 */
[----:B------:R-:W1:Y:S01]  /*5c20*/  S2UR UR7, SR_CgaCtaId ;  /* 0x00000000000779c3 */ /* 0x000e620000008800 */
[----:B------:R-:W2:Y:S01]  /*5c30*/  LDCU UR15, c[0x0][0x3a0] ;  /* 0x00007400ff0f77ac */ /* 0x000ea20008000800 */
[----:B------:R-:W-:Y:S01]  /*5c40*/  IADD3 R14, PT, PT, R2, R12, RZ ;  /* 0x0000000c020e7210 */ /* 0x000fe20007ffe0ff */
[----:B------:R-:W-:Y:S01]  /*5c50*/  UMOV UR6, 0x400 ;  /* 0x0000040000067882 */ /* 0x000fe20000000000 */
[----:B--2---:R-:W-:Y:S01]  /*5c60*/  IMAD R12, R15, UR15, R12 ;  /* 0x0000000f0f0c7c24 */ /* 0x004fe2000f8e020c */
[----:B-1----:R-:W-:-:S04]  /*5c70*/  ULEA UR6, UR7, UR6, 0x18 ;  /* 0x0000000607067291 */ /* 0x002fc8000f8ec0ff */
[----:B------:R-:W-:Y:S02]  /*5c80*/  LEA R12, R12, UR13, 0x2 ;  /* 0x0000000d0c0c7c11 */ /* 0x000fe4000f8e10ff */
[----:B------:R-:W-:-:S04]  /*5c90*/  LEA R14, R14, UR6, 0x2 ;  /* 0x000000060e0e7c11 */ /* 0x000fc8000f8e10ff */
[----:B------:R-:W-:Y:S04]  /*5ca0*/  LDS R12, [R12] ;  /* 0x000000000c0c7984 */ /* 0x000fe80000000800 */
[----:B------:R-:W1:Y:S02]  /*5cb0*/  LDS R14, [R14] ;  /* 0x000000000e0e7984 */ /* 0x000e640000000800 */
[----:B-1----:R-:W-:-:S07]  /*5cc0*/  FFMA R21, R14, R12, R21 ;  /* 0x0000000c0e157223 */ /* 0x002fce0000000015 */
.L_x_64:
[----:B------:R-:W1:Y:S01]  /*5cd0*/  LDCU UR6, c[0x0][0x3ac] ;  /* 0x00007580ff0677ac */ /* 0x000e620008000800 */
[----:B------:R-:W2:Y:S01]  /*5ce0*/  LDCU UR7, c[0x0][0x3b4] ;  /* 0x00007680ff0777ac */ /* 0x000ea20008000800 */
[----:B-1----:R-:W-:Y:S01]  /*5cf0*/  IMAD R14, R0, UR6, R15 ;  /* 0x00000006000e7c24 */ /* 0x002fe2000f8e020f */
[----:B------:R-:W-:Y:S01]  /*5d00*/  IADD3 R15, PT, PT, R15, 0x1, RZ ;  /* 0x000000010f0f7810 */ /* 0x000fe20007ffe0ff */
[----:B--2---:R-:W-:-:S03]  /*5d10*/  FMUL R12, R21, UR7 ;  /* 0x00000007150c7c20 */ /* 0x004fc60008400000 */
[----:B------:R-:W-:Y:S02]  /*5d20*/  LEA R17, R14, UR28, 0x2 ;  /* 0x0000001c0e117c11 */ /* 0x000fe4000f8e10ff */
[----:B------:R-:W-:Y:S02]  /*5d30*/  ISETP.NE.AND P1, PT, R15, UR6, PT ;  /* 0x000000060f007c0c */ /* 0x000fe4000bf25270 */
[CC--:B------:R-:W-:Y:S01]  /*5d40*/  FSETP.GT.AND P0, PT, R12.reuse, R13.reuse, PT ;  /* 0x0000000d0c00720b */ /* 0x0c0fe20003f04000 */
[----:B------:R1:W-:Y:S03]  /*5d50*/  STS [R17], R12 ;  /* 0x0000000c11007388 */ /* 0x0003e60000000800 */
[----:B------:R-:W-:-:S07]  /*5d60*/  FSEL R13, R12, R13, P0 ;  /* 0x0000000d0c0d7208 */ /* 0x000fce0000000000 */
[----:B-1----:R-:W-:Y:S05]  /*5d70*/  @P1 BRA `(.L_x_67) ;  /* 0xfffffff800441947 */ /* 0x002fea000383ffff */
.L_x_59:
[----:B------:R-:W-:Y:S01]  /*5d80*/  UISETP.GE.U32.AND UP1, UPT, UR6, 0x8, UPT ;  /* 0x000000080600788c */ /* 0x000fe2000bf26070 */
[----:B----4-:R-:W-:-:S08]  /*5d90*/  CS2R R14, SRZ ;  /* 0x00000000000e7805 */ /* 0x010fd0000001ff00 */
[----:B------:R-:W-:Y:S05]  /*5da0*/  BRA.U !UP1, `(.L_x_68) ;  /* 0x00000005093c7547 */ /* 0x000fea000b800000 */
[----:B------:R-:W-:-:S07]  /*5db0*/  CS2R R14, SRZ ;  /* 0x00000000000e7805 */ /* 0x000fce000001ff00 */
.L_x_69:
[----:B-1234-:R-:W-:Y:S01]  /*5dc0*/  IMAD R12, R0, UR6, R15 ;  /* 0x00000006000c7c24 */ /* 0x01efe2000f8e020f */
[----:B------:R-:W-:-:S04]  /*5dd0*/  IADD3 R15, PT, PT, R15, 0x8, RZ ;  /* 0x000000080f0f7810 */ /* 0x000fc80007ffe0ff */
[----:B------:R-:W-:-:S05]  /*5de0*/  LEA R12, R12, UR28, 0x2 ;  /* 0x0000001c0c0c7c11 */ /* 0x000fca000f8e10ff */
[----:B------:R-:W1:Y:S04]  /*5df0*/  LDS R18, [R12] ;  /* 0x000000000c127984 */ /* 0x000e680000000800 */
[----:B------:R-:W2:Y:S04]  /*5e00*/  LDS R24, [R12+0x4] ;  /* 0x000004000c187984 */ /* 0x000ea80000000800 */
[----:B------:R-:W3:Y:S04]  /*5e10*/  LDS R26, [R12+0x8] ;  /* 0x000008000c1a7984 */ /* 0x000ee80000000800 */
[----:B------:R-:W4:Y:S04]  /*5e20*/  LDS R16, [R12+0x14] ;  /* 0x000014000c107984 */ /* 0x000f280000000800 */
[----:B------:R-:W0:Y:S04]  /*5e30*/  LDS R28, [R12+0xc] ;  /* 0x00000c000c1c7984 */ /* 0x000e280000000800 */
[----:B------:R-:W0:Y:S04]  /*5e40*/  LDS R22, [R12+0x10] ;  /* 0x000010000c167984 */ /* 0x000e280000000800 */
[----:B------:R-:W0:Y:S01]  /*5e50*/  LDS R20, [R12+0x1c] ;  /* 0x00001c000c147984 */ /* 0x000e220000000800 */
[----:B-1----:R-:W-:-:S03]  /*5e60*/  FADD R17, R18, -R13 ;  /* 0x8000000d12117221 */ /* 0x002fc60000000000 */
[----:B------:R-:W1:Y:S01]  /*5e70*/  LDS R18, [R12+0x18] ;  /* 0x000018000c127984 */ /* 0x000e620000000800 */
[--C-:B--2---:R-:W-:Y:S01]  /*5e80*/  FADD R24, R24, -R13.reuse ;  /* 0x8000000d18187221 */ /* 0x104fe20000000000 */
[----:B------:R-:W-:Y:S01]  /*5e90*/  FMUL R17, R17, 1.4426950216293334961 ;  /* 0x3fb8aa3b11117820 */ /* 0x000fe20000400000 */
[--C-:B---3--:R-:W-:Y:S02]  /*5ea0*/  FADD R26, R26, -R13.reuse ;  /* 0x8000000d1a1a7221 */ /* 0x108fe40000000000 */
[----:B------:R-:W-:Y:S02]  /*5eb0*/  FMUL R19, R24, 1.4426950216293334961 ;  /* 0x3fb8aa3b18137820 */ /* 0x000fe40000400000 */
[----:B------:R-:W-:Y:S01]  /*5ec0*/  FSETP.GEU.AND P1, PT, R17, -126, PT ;  /* 0xc2fc00001100780b */ /* 0x000fe20003f2e000 */
[----:B------:R-:W-:Y:S01]  /*5ed0*/  FMUL R21, R26, 1.4426950216293334961 ;  /* 0x3fb8aa3b1a157820 */ /* 0x000fe20000400000 */
[--C-:B----4-:R-:W-:Y:S01]  /*5ee0*/  FADD R16, R16, -R13.reuse ;  /* 0x8000000d10107221 */ /* 0x110fe20000000000 */
[----:B------:R-:W-:Y:S01]  /*5ef0*/  FSETP.GEU.AND P6, PT, R19, -126, PT ;  /* 0xc2fc00001300780b */ /* 0x000fe20003fce000 */
[----:B0-----:R-:W-:-:S02]  /*5f00*/  FADD R28, R28, -R13 ;  /* 0x8000000d1c1c7221 */ /* 0x001fc40000000000 */
        /* <DEDUP_REMOVED lines=10> */
[----:B------:R-:W0:Y:S01]  /*5fb0*/  MUFU.EX2 R17, R17 ;  /* 0x0000001100117308 */ /* 0x000e220000000800 */
[----:B------:R-:W-:Y:S01]  /*5fc0*/  @!P5 FMUL R21, R21, 0.5 ;  /* 0x3f0000001515d820 */ /* 0x000fe20000400000 */
[----:B------:R-:W-:-:S06]  /*5fd0*/  FSETP.GEU.AND P2, PT, R22, -126, PT ;  /* 0xc2fc00001600780b */ /* 0x000fcc0003f4e000 */
[----:B------:R-:W2:Y:S02]  /*5fe0*/  MUFU.EX2 R19, R19 ;  /* 0x0000001300137308 */ /* 0x000ea40000000800 */
[----:B------:R-:W-:Y:S01]  /*5ff0*/  @!P0 FMUL R23, R23, 0.5 ;  /* 0x3f00000017178820 */ /* 0x000fe20000400000 */
[----:B-1----:R-:W-:-:S04]  /*6000*/  FADD R18, R18, -R13 ;  /* 0x8000000d12127221 */ /* 0x002fc80000000000 */
[----:B------:R-:W-:Y:S01]  /*6010*/  @!P2 FMUL R22, R22, 0.5 ;  /* 0x3f0000001616a820 */ /* 0x000fe20000400000 */
[----:B------:R-:W1:Y:S01]  /*6020*/  MUFU.EX2 R21, R21 ;  /* 0x0000001500157308 */ /* 0x000e620000000800 */
[----:B------:R-:W-:Y:S01]  /*6030*/  FMUL R16, R18, 1.4426950216293334961 ;  /* 0x3fb8aa3b12107820 */ /* 0x000fe20000400000 */
[----:B0-----:R-:W-:Y:S01]  /*6040*/  @!P1 FMUL R17, R17, R17 ;  /* 0x0000001111119220 */ /* 0x001fe20000400000 */
[----:B------:R-:W-:-:S03]  /*6050*/  FSETP.GEU.AND P1, PT, R29, -126, PT ;  /* 0xc2fc00001d00780b */ /* 0x000fc60003f2e000 */
[----:B------:R-:W-:Y:S01]  /*6060*/  FADD R14, R17, R14 ;  /* 0x0000000e110e7221 */ /* 0x000fe20000000000 */
[----:B------:R0:W-:Y:S01]  /*6070*/  STS [R12], R17 ;  /* 0x000000110c007388 */ /* 0x0001e20000000800 */
[----:B------:R-:W3:Y:S01]  /*6080*/  MUFU.EX2 R25, R23 ;  /* 0x0000001700197308 */ /* 0x000ee20000000800 */
[----:B--2---:R-:W-:Y:S01]  /*6090*/  @!P6 FMUL R19, R19, R19 ;  /* 0x000000131313e220 */ /* 0x004fe20000400000 */
[----:B------:R-:W-:-:S03]  /*60a0*/  FSETP.GEU.AND P6, PT, R16, -126, PT ;  /* 0xc2fc00001000780b */ /* 0x000fc60003fce000 */
[----:B------:R-:W-:Y:S01]  /*60b0*/  FADD R14, R14, R19 ;  /* 0x000000130e0e7221 */ /* 0x000fe20000000000 */
[----:B------:R4:W-:Y:S02]  /*60c0*/  STS [R12+0x4], R19 ;  /* 0x000004130c007388 */ /* 0x0009e40000000800 */
[----:B------:R-:W-:Y:S01]  /*60d0*/  @!P1 FMUL R29, R29, 0.5 ;  /* 0x3f0000001d1d9820 */ /* 0x000fe20000400000 */
[----:B-1----:R-:W-:Y:S01]  /*60e0*/  @!P5 FMUL R21, R21, R21 ;  /* 0x000000151515d220 */ /* 0x002fe20000400000 */
[----:B------:R-:W-:Y:S01]  /*60f0*/  FSETP.GEU.AND P5, PT, R20, -126, PT ;  /* 0xc2fc00001400780b */ /* 0x000fe20003fae000 */
[----:B------:R-:W1:Y:S02]  /*6100*/  MUFU.EX2 R27, R22 ;  /* 0x00000016001b7308 */ /* 0x000e640000000800 */
[----:B------:R-:W-:Y:S01]  /*6110*/  FADD R14, R14, R21 ;  /* 0x000000150e0e7221 */ /* 0x000fe20000000000 */
[----:B------:R4:W-:Y:S01]  /*6120*/  STS [R12+0x8], R21 ;  /* 0x000008150c007388 */ /* 0x0009e20000000800 */
[----:B------:R-:W-:Y:S01]  /*6130*/  @!P6 FMUL R16, R16, 0.5 ;  /* 0x3f0000001010e820 */ /* 0x000fe20000400000 */
[----:B---3--:R-:W-:Y:S01]  /*6140*/  @!P0 FMUL R25, R25, R25 ;  /* 0x0000001919198220 */ /* 0x008fe20000400000 */
[----:B------:R-:W-:-:S02]  /*6150*/  ISETP.NE.AND P0, PT, R15, UR12, PT ;  /* 0x0000000c0f007c0c */ /* 0x000fc4000bf05270 */
[----:B------:R-:W2:Y:S01]  /*6160*/  MUFU.EX2 R29, R29 ;  /* 0x0000001d001d7308 */ /* 0x000ea20000000800 */
[----:B------:R-:W-:Y:S01]  /*6170*/  FADD R14, R14, R25 ;  /* 0x000000190e0e7221 */ /* 0x000fe20000000000 */
[----:B------:R4:W-:Y:S02]  /*6180*/  STS [R12+0xc], R25 ;  /* 0x00000c190c007388 */ /* 0x0009e40000000800 */
[----:B------:R-:W-:-:S04]  /*6190*/  @!P5 FMUL R20, R20, 0.5 ;  /* 0x3f0000001414d820 */ /* 0x000fc80000400000 */
[----:B------:R-:W3:Y:S01]  /*61a0*/  MUFU.EX2 R16, R16 ;  /* 0x0000001000107308 */ /* 0x000ee20000000800 */
[----:B-1----:R-:W-:-:S04]  /*61b0*/  @!P2 FMUL R27, R27, R27 ;  /* 0x0000001b1b1ba220 */ /* 0x002fc80000400000 */
[----:B------:R-:W-:Y:S01]  /*61c0*/  FADD R14, R14, R27 ;  /* 0x0000001b0e0e7221 */ /* 0x000fe20000000000 */
[----:B------:R4:W-:Y:S02]  /*61d0*/  STS [R12+0x10], R27 ;  /* 0x0000101b0c007388 */ /* 0x0009e40000000800 */
[----:B------:R-:W1:Y:S01]  /*61e0*/  MUFU.EX2 R23, R20 ;  /* 0x0000001400177308 */ /* 0x000e620000000800 */
[----:B--2---:R-:W-:-:S04]  /*61f0*/  @!P1 FMUL R29, R29, R29 ;  /* 0x0000001d1d1d9220 */ /* 0x004fc80000400000 */
[----:B0-----:R-:W-:Y:S01]  /*6200*/  FADD R17, R14, R29 ;  /* 0x0000001d0e117221 */ /* 0x001fe20000000000 */
[----:B------:R4:W-:Y:S01]  /*6210*/  STS [R12+0x14], R29 ;  /* 0x0000141d0c007388 */ /* 0x0009e20000000800 */
[----:B---3--:R-:W-:-:S04]  /*6220*/  @!P6 FMUL R16, R16, R16 ;  /* 0x000000101010e220 */ /* 0x008fc80000400000 */
[----:B------:R-:W-:Y:S01]  /*6230*/  FADD R14, R17, R16 ;  /* 0x00000010110e7221 */ /* 0x000fe20000000000 */
[----:B------:R4:W-:Y:S01]  /*6240*/  STS [R12+0x18], R16 ;  /* 0x000018100c007388 */ /* 0x0009e20000000800 */
[----:B-1----:R-:W-:-:S04]  /*6250*/  @!P5 FMUL R23, R23, R23 ;  /* 0x000000171717d220 */ /* 0x002fc80000400000 */
[----:B------:R-:W-:Y:S01]  /*6260*/  FADD R14, R14, R23 ;  /* 0x000000170e0e7221 */ /* 0x000fe20000000000 */
[----:B------:R4:W-:Y:S01]  /*6270*/  STS [R12+0x1c], R23 ;  /* 0x00001c170c007388 */ /* 0x0009e20000000800 */
[----:B------:R-:W-:Y:S05]  /*6280*/  @P0 BRA `(.L_x_69) ;  /* 0xfffffff800cc0947 */ /* 0x000fea000383ffff */
[----:B------:R-:W-:-:S07]  /*6290*/  MOV R15, UR12 ;  /* 0x0000000c000f7c02 */ /* 0x000fce0008000f00 */
.L_x_68:
[----:B------:R-:W-:-:S09]  /*62a0*/  UISETP.NE.AND UP1, UPT, UR25, URZ, UPT ;  /* 0x000000ff1900728c */ /* 0x000fd2000bf25270 */
[----:B------:R-:W-:Y:S05]  /*62b0*/  BRA.U !UP1, `(.L_x_70) ;  /* 0x0000000509407547 */ /* 0x000fea000b800000 */
[----:B------:R-:W-:Y:S02]  /*62c0*/  UIADD3 UR7, UPT, UPT, UR25, -0x1, URZ ;  /* 0xffffffff19077890 */ /* 0x000fe4000fffe0ff */
[----:B------:R-:W-:Y:S02]  /*62d0*/  UISETP.NE.AND UP2, UPT, UR24, URZ, UPT ;  /* 0x000000ff1800728c */ /* 0x000fe4000bf45270 */
[----:B------:R-:W-:-:S09]  /*62e0*/  UISETP.GE.U32.AND UP1, UPT, UR7, 0x3, UPT ;  /* 0x000000030700788c */ /* 0x000fd2000bf26070 */
[----:B------:R-:W-:Y:S05]  /*62f0*/  BRA.U !UP1, `(.L_x_71) ;  /* 0x00000001099c7547 */ /* 0x000fea000b800000 */
[----:B-1234-:R-:W-:Y:S01]  /*6300*/  IMAD R12, R0, UR6, R15 ;  /* 0x00000006000c7c24 */ /* 0x01efe2000f8e020f */
[----:B------:R-:W-:-:S04]  /*6310*/  IADD3 R15, PT, PT, R15, 0x4, RZ ;  /* 0x000000040f0f7810 */ /* 0x000fc80007ffe0ff */
[----:B------:R-:W-:-:S05]  /*6320*/  LEA R12, R12, UR28, 0x2 ;  /* 0x0000001c0c0c7c11 */ /* 0x000fca000f8e10ff */
[----:B------:R-:W1:Y:S04]  /*6330*/  LDS R16, [R12] ;  /* 0x000000000c107984 */ /* 0x000e680000000800 */
[----:B------:R-:W2:Y:S04]  /*6340*/  LDS R18, [R12+0x4] ;  /* 0x000004000c127984 */ /* 0x000ea80000000800 */
[----:B------:R-:W3:Y:S04]  /*6350*/  LDS R20, [R12+0x8] ;  /* 0x000008000c147984 */ /* 0x000ee80000000800 */
[----:B------:R-:W4:Y:S01]  /*6360*/  LDS R22, [R12+0xc] ;  /* 0x00000c000c167984 */ /* 0x000f220000000800 */
[--C-:B-1----:R-:W-:Y:S01]  /*6370*/  FADD R16, R16, -R13.reuse ;  /* 0x8000000d10107221 */ /* 0x102fe20000000000 */
[----:B--2---:R-:W-:-:S03]  /*6380*/  FADD R18, R18, -R13 ;  /* 0x8000000d12127221 */ /* 0x004fc60000000000 */
[----:B------:R-:W-:Y:S01]  /*6390*/  FMUL R16, R16, 1.4426950216293334961 ;  /* 0x3fb8aa3b10107820 */ /* 0x000fe20000400000 */
[----:B---3--:R-:W-:Y:S01]  /*63a0*/  FADD R20, R20, -R13 ;  /* 0x8000000d14147221 */ /* 0x008fe20000000000 */
[----:B------:R-:W-:-:S03]  /*63b0*/  FMUL R18, R18, 1.4426950216293334961 ;  /* 0x3fb8aa3b12127820 */ /* 0x000fc60000400000 */
[----:B------:R-:W-:Y:S01]  /*63c0*/  FSETP.GEU.AND P0, PT, R16, -126, PT ;  /* 0xc2fc00001000780b */ /* 0x000fe20003f0e000 */
[----:B----4-:R-:W-:Y:S01]  /*63d0*/  FADD R22, R22, -R13 ;  /* 0x8000000d16167221 */ /* 0x010fe20000000000 */
[----:B------:R-:W-:Y:S01]  /*63e0*/  FMUL R20, R20, 1.4426950216293334961 ;  /* 0x3fb8aa3b14147820 */ /* 0x000fe20000400000 */
[----:B------:R-:W-:Y:S02]  /*63f0*/  FSETP.GEU.AND P1, PT, R18, -126, PT ;  /* 0xc2fc00001200780b */ /* 0x000fe40003f2e000 */
[----:B------:R-:W-:Y:S02]  /*6400*/  FMUL R22, R22, 1.4426950216293334961 ;  /* 0x3fb8aa3b16167820 */ /* 0x000fe40000400000 */
[----:B------:R-:W-:-:S03]  /*6410*/  FSETP.GEU.AND P2, PT, R20, -126, PT ;  /* 0xc2fc00001400780b */ /* 0x000fc60003f4e000 */
[----:B------:R-:W-:-:S03]  /*6420*/  FSETP.GEU.AND P5, PT, R22, -126, PT ;  /* 0xc2fc00001600780b */ /* 0x000fc60003fae000 */
[----:B------:R-:W-:-:S03]  /*6430*/  @!P0 FMUL R16, R16, 0.5 ;  /* 0x3f00000010108820 */ /* 0x000fc60000400000 */
[----:B------:R-:W-:Y:S01]  /*6440*/  @!P1 FMUL R18, R18, 0.5 ;  /* 0x3f00000012129820 */ /* 0x000fe20000400000 */
[----:B------:R-:W1:Y:S03]  /*6450*/  MUFU.EX2 R17, R16 ;  /* 0x0000001000117308 */ /* 0x000e660000000800 */
[----:B------:R-:W-:-:S03]  /*6460*/  @!P2 FMUL R20, R20, 0.5 ;  /* 0x3f0000001414a820 */ /* 0x000fc60000400000 */
[----:B------:R-:W-:Y:S02]  /*6470*/  @!P5 FMUL R22, R22, 0.5 ;  /* 0x3f0000001616d820 */ /* 0x000fe40000400000 */
[----:B------:R-:W2:Y:S08]  /*6480*/  MUFU.EX2 R19, R18 ;  /* 0x0000001200137308 */ /* 0x000eb00000000800 */
[----:B------:R-:W3:Y:S01]  /*6490*/  MUFU.EX2 R21, R20 ;  /* 0x0000001400157308 */ /* 0x000ee20000000800 */
[----:B-1----:R-:W-:-:S04]  /*64a0*/  @!P0 FMUL R17, R17, R17 ;  /* 0x0000001111118220 */ /* 0x002fc80000400000 */
[----:B------:R-:W-:Y:S01]  /*64b0*/  FADD R14, R14, R17 ;  /* 0x000000110e0e7221 */ /* 0x000fe20000000000 */
[----:B------:R1:W-:Y:S02]  /*64c0*/  STS [R12], R17 ;  /* 0x000000110c007388 */ /* 0x0003e40000000800 */
[----:B------:R-:W4:Y:S01]  /*64d0*/  MUFU.EX2 R23, R22 ;  /* 0x0000001600177308 */ /* 0x000f220000000800 */
[----:B--2---:R-:W-:-:S04]  /*64e0*/  @!P1 FMUL R19, R19, R19 ;  /* 0x0000001313139220 */ /* 0x004fc80000400000 */
[----:B------:R-:W-:Y:S01]  /*64f0*/  FADD R14, R14, R19 ;  /* 0x000000130e0e7221 */ /* 0x000fe20000000000 */
[----:B------:R1:W-:Y:S01]  /*6500*/  STS [R12+0x4], R19 ;  /* 0x000004130c007388 */ /* 0x0003e20000000800 */
[----:B---3--:R-:W-:-:S04]  /*6510*/  @!P2 FMUL R21, R21, R21 ;  /* 0x000000151515a220 */ /* 0x008fc80000400000 */
[----:B------:R-:W-:Y:S01]  /*6520*/  FADD R14, R14, R21 ;  /* 0x000000150e0e7221 */ /* 0x000fe20000000000 */
[----:B------:R1:W-:Y:S01]  /*6530*/  STS [R12+0x8], R21 ;  /* 0x000008150c007388 */ /* 0x0003e20000000800 */
[----:B----4-:R-:W-:-:S04]  /*6540*/  @!P5 FMUL R23, R23, R23 ;  /* 0x000000171717d220 */ /* 0x010fc80000400000 */
[----:B------:R-:W-:Y:S01]  /*6550*/  FADD R14, R14, R23 ;  /* 0x000000170e0e7221 */ /* 0x000fe20000000000 */
[----:B------:R1:W-:Y:S06]  /*6560*/  STS [R12+0xc], R23 ;  /* 0x00000c170c007388 */ /* 0x0003ec0000000800 */
.L_x_71:
[----:B------:R-:W-:Y:S05]  /*6570*/  BRA.U !UP2, `(.L_x_70) ;  /* 0x000000010a907547 */ /* 0x000fea000b800000 */
[----:B------:R-:W-:Y:S02]  /*6580*/  UISETP.NE.AND UP1, UPT, UR24, 0x1, UPT ;  /* 0x000000011800788c */ /* 0x000fe4000bf25270 */
[----:B------:R-:W-:-:S07]  /*6590*/  UISETP.NE.AND UP2, UPT, UR14, URZ, UPT ;  /* 0x000000ff0e00728c */ /* 0x000fce000bf45270 */
[----:B------:R-:W-:Y:S05]  /*65a0*/  BRA.U !UP1, `(.L_x_72) ;  /* 0x0000000109547547 */ /* 0x000fea000b800000 */
[----:B-1234-:R-:W-:Y:S01]  /*65b0*/  IMAD R12, R0, UR6, R15 ;  /* 0x00000006000c7c24 */ /* 0x01efe2000f8e020f */
[----:B------:R-:W-:-:S04]  /*65c0*/  IADD3 R15, PT, PT, R15, 0x2, RZ ;  /* 0x000000020f0f7810 */ /* 0x000fc80007ffe0ff */
[----:B------:R-:W-:-:S05]  /*65d0*/  LEA R18, R12, UR28, 0x2 ;  /* 0x0000001c0c127c11 */ /* 0x000fca000f8e10ff */
[----:B------:R-:W1:Y:S04]  /*65e0*/  LDS R12, [R18] ;  /* 0x00000000120c7984 */ /* 0x000e680000000800 */
[----:B------:R-:W2:Y:S01]  /*65f0*/  LDS R16, [R18+0x4] ;  /* 0x0000040012107984 */ /* 0x000ea20000000800 */
[--C-:B-1----:R-:W-:Y:S01]  /*6600*/  FADD R12, R12, -R13.reuse ;  /* 0x8000000d0c0c7221 */ /* 0x102fe20000000000 */
[----:B--2---:R-:W-:-:S03]  /*6610*/  FADD R16, R16, -R13 ;  /* 0x8000000d10107221 */ /* 0x004fc60000000000 */
[----:B------:R-:W-:Y:S01]  /*6620*/  FMUL R12, R12, 1.4426950216293334961 ;  /* 0x3fb8aa3b0c0c7820 */ /* 0x000fe20000400000 */
[----:B------:R-:W-:-:S04]  /*6630*/  FMUL R16, R16, 1.4426950216293334961 ;  /* 0x3fb8aa3b10107820 */ /* 0x000fc80000400000 */
[----:B------:R-:W-:Y:S02]  /*6640*/  FSETP.GEU.AND P0, PT, R12, -126, PT ;  /* 0xc2fc00000c00780b */ /* 0x000fe40003f0e000 */
[----:B------:R-:W-:-:S11]  /*6650*/  FSETP.GEU.AND P1, PT, R16, -126, PT ;  /* 0xc2fc00001000780b */ /* 0x000fd60003f2e000 */
[----:B------:R-:W-:Y:S02]  /*6660*/  @!P0 FMUL R12, R12, 0.5 ;  /* 0x3f0000000c0c8820 */ /* 0x000fe40000400000 */
[----:B------:R-:W-:Y:S02]  /*6670*/  @!P1 FMUL R16, R16, 0.5 ;  /* 0x3f00000010109820 */ /* 0x000fe40000400000 */
[----:B------:R-:W1:Y:S08]  /*6680*/  MUFU.EX2 R17, R12 ;  /* 0x0000000c00117308 */ /* 0x000e700000000800 */
[----:B------:R-:W2:Y:S01]  /*6690*/  MUFU.EX2 R19, R16 ;  /* 0x0000001000137308 */ /* 0x000ea20000000800 */
[----:B-1----:R-:W-:-:S04]  /*66a0*/  @!P0 FMUL R17, R17, R17 ;  /* 0x0000001111118220 */ /* 0x002fc80000400000 */
[----:B------:R-:W-:Y:S01]  /*66b0*/  FADD R14, R14, R17 ;  /* 0x000000110e0e7221 */ /* 0x000fe20000000000 */
[----:B------:R1:W-:Y:S01]  /*66c0*/  STS [R18], R17 ;  /* 0x0000001112007388 */ /* 0x0003e20000000800 */
[----:B--2---:R-:W-:-:S04]  /*66d0*/  @!P1 FMUL R19, R19, R19 ;  /* 0x0000001313139220 */ /* 0x004fc80000400000 */
[----:B------:R-:W-:Y:S01]  /*66e0*/  FADD R14, R14, R19 ;  /* 0x000000130e0e7221 */ /* 0x000fe20000000000 */
[----:B------:R1:W-:Y:S06]  /*66f0*/  STS [R18+0x4], R19 ;  /* 0x0000041312007388 */ /* 0x0003ec0000000800 */
.L_x_72:
[----:B------:R-:W-:Y:S05]  /*6700*/  BRA.U !UP2, `(.L_x_70) ;  /* 0x000000010a2c7547 */ /* 0x000fea000b800000 */
[----:B------:R-:W-:-:S05]  /*6710*/  IMAD R15, R0, UR6, R15 ;  /* 0x00000006000f7c24 */ /* 0x000fca000f8e020f */
[----:B------:R-:W-:-:S05]  /*6720*/  LEA R15, R15, UR28, 0x2 ;  /* 0x0000001c0f0f7c11 */ /* 0x000fca000f8e10ff */
[----:B-1234-:R-:W1:Y:S02]  /*6730*/  LDS R12, [R15] ;  /* 0x000000000f0c7984 */ /* 0x01ee640000000800 */
[----:B-1----:R-:W-:-:S04]  /*6740*/  FADD R12, R12, -R13 ;  /* 0x8000000d0c0c7221 */ /* 0x002fc80000000000 */
[----:B------:R-:W-:-:S05]  /*6750*/  FMUL R12, R12, 1.4426950216293334961 ;  /* 0x3fb8aa3b0c0c7820 */ /* 0x000fca0000400000 */
[----:B------:R-:W-:-:S13]  /*6760*/  FSETP.GEU.AND P0, PT, R12, -126, PT ;  /* 0xc2fc00000c00780b */ /* 0x000fda0003f0e000 */
[----:B------:R-:W-:-:S04]  /*6770*/  @!P0 FMUL R12, R12, 0.5 ;  /* 0x3f0000000c0c8820 */ /* 0x000fc80000400000 */
[----:B------:R-:W1:Y:S02]  /*6780*/  MUFU.EX2 R16, R12 ;  /* 0x0000000c00107308 */ /* 0x000e640000000800 */
[----:B-1----:R-:W-:-:S04]  /*6790*/  @!P0 FMUL R16, R16, R16 ;  /* 0x0000001010108220 */ /* 0x002fc80000400000 */
[----:B------:R-:W-:Y:S01]  /*67a0*/  FADD R14, R14, R16 ;  /* 0x000000100e0e7221 */ /* 0x000fe20000000000 */
[----:B------:R1:W-:Y:S06]  /*67b0*/  STS [R15], R16 ;  /* 0x000000100f007388 */ /* 0x0003ec0000000800 */
.L_x_70:
[----:B-1---5:R-:W-:-:S05]  /*67c0*/  FMNMX R15, R10, R13, !PT ;  /* 0x0000000d0a0f7209 */ /* 0x022fca0007800000 */
[----:B------:R-:W-:Y:S01]  /*67d0*/  FADD R13, -R15, R13 ;  /* 0x0000000d0f0d7221 */ /* 0x000fe20000000100 */
[----:B------:R-:W-:Y:S01]  /*67e0*/  FADD R10, R10, -R15 ;  /* 0x8000000f0a0a7221 */ /* 0x000fe20000000000 */
[----:B------:R1:W-:Y:S02]  /*67f0*/  STG.E desc[UR16][R8.64], R15 ;  /* 0x0000000f08007986 */ /* 0x0003e4000c101910 */
[----:B------:R-:W-:Y:S01]  /*6800*/  FMUL R13, R13, 1.4426950216293334961 ;  /* 0x3fb8aa3b0d0d7820 */ /* 0x000fe20000400000 */
[----:B------:R-:W-:-:S04]  /*6810*/  FMUL R10, R10, 1.4426950216293334961 ;  /* 0x3fb8aa3b0a0a7820 */ /* 0x000fc80000400000 */
[----:B------:R-:W-:Y:S02]  /*6820*/  FSETP.GEU.AND P1, PT, R13, -126, PT ;  /* 0xc2fc00000d00780b */ /* 0x000fe40003f2e000 */
[----:B------:R-:W-:-:S11]  /*6830*/  FSETP.GEU.AND P0, PT, R10, -126, PT ;  /* 0xc2fc00000a00780b */ /* 0x000fd60003f0e000 */
[----:B------:R-:W-:Y:S02]  /*6840*/  @!P1 FMUL R13, R13, 0.5 ;  /* 0x3f0000000d0d9820 */ /* 0x000fe40000400000 */
[----:B------:R-:W-:Y:S02]  /*6850*/  @!P0 FMUL R10, R10, 0.5 ;  /* 0x3f0000000a0a8820 */ /* 0x000fe40000400000 */
[----:B--23--:R-:W2:Y:S08]  /*6860*/  MUFU.EX2 R17, R13 ;  /* 0x0000000d00117308 */ /* 0x00ceb00000000800 */
[----:B----4-:R-:W3:Y:S01]  /*6870*/  MUFU.EX2 R12, R10 ;  /* 0x0000000a000c7308 */ /* 0x010ee20000000800 */
[----:B--2---:R-:W-:-:S04]  /*6880*/  @!P1 FMUL R17, R17, R17 ;  /* 0x0000001111119220 */ /* 0x004fc80000400000 */
[----:B------:R-:W-:Y:S01]  /*6890*/  FMUL R14, R17, R14 ;  /* 0x0000000e110e7220 */ /* 0x000fe20000400000 */
[----:B---3--:R-:W-:-:S04]  /*68a0*/  @!P0 FMUL R12, R12, R12 ;  /* 0x0000000c0c0c8220 */ /* 0x008fc80000400000 */
[----:B------:R-:W-:-:S05]  /*68b0*/  FFMA R11, R11, R12, R14 ;  /* 0x0000000c0b0b7223 */ /* 0x000fca000000000e */
[----:B------:R1:W-:Y:S02]  /*68c0*/  STG.E desc[UR16][R6.64], R11 ;  /* 0x0000000b06007986 */ /* 0x0003e4000c101910 */
.L_x_50:
[----:B0-----:R-:W-:Y:S05]  /*68d0*/  BSYNC.RECONVERGENT B1 ;  /* 0x0000000000017941 */ /* 0x001fea0003800200 */
.L_x_49:
[----:B------:R-:W0:Y:S01]  /*68e0*/  LDCU UR6, c[0x0][0x3a8] ;  /* 0x00007500ff0677ac */ /* 0x000e220008000800 */
[----:B------:R-:W-:-:S04]  /*68f0*/  UIADD3 UR5, UPT, UPT, UR5, 0x1, URZ ;  /* 0x0000000105057890 */ /* 0x000fc8000fffe0ff */
[----:B0-----:R-:W-:-:S09]  /*6900*/  UISETP.NE.AND UP1, UPT, UR5, UR6, UPT ;  /* 0x000000060500728c */ /* 0x001fd2000bf25270 */
[----:B------:R-:W-:Y:S05]  /*6910*/  BRA.U !UP1, `(.L_x_46) ;  /* 0x0000001909687547 */ /* 0x000fea000b800000 */
[----:B------:R-:W-:Y:S05]  /*6920*/  BRA `(.L_x_73) ;  /* 0xffffffdc00707947 */ /* 0x000fea000383ffff */
.L_x_48:
[----:B------:R-:W-:Y:S05]  /*6930*/  BRA.U !UP0, `(.L_x_74) ;  /* 0x0000000d08507547 */ /* 0x000fea000b800000 */
[----:B------:R-:W-:-:S05]  /*6940*/  UMOV UR5, URZ ;  /* 0x000000ff00057c82 */ /* 0x000fca0008000000 */
.L_x_82:
[----:B------:R-:W-:Y:S04]  /*6950*/  BSSY.RECONVERGENT B1, `(.L_x_75) ;  /* 0x00000cd000017945 */ /* 0x000fe80003800200 */
[----:B----4-:R-:W-:Y:S05]  /*6960*/  @P3 BRA `(.L_x_76) ;  /* 0x0000000c002c3947 */ /* 0x010fea0003800000 */
        /* <DEDUP_REMOVED lines=9> */
.L_x_78:
        /* <DEDUP_REMOVED lines=71> */
.L_x_77:
        /* <DEDUP_REMOVED lines=47> */
.L_x_80:
        /* <DEDUP_REMOVED lines=28> */
.L_x_81:
        /* <DEDUP_REMOVED lines=23> */
.L_x_79:
[----:B012---:R-:W0:Y:S08]  /*7490*/  LDC R11, c[0x0][0x3b0] ;  /* 0x0000ec00ff0b7b82 */ /* 0x007e300000000800 */
[----:B---34-:R-:W1:Y:S08]  /*74a0*/  LDC.64 R6, c[0x0][0x3c0] ;  /* 0x0000f000ff067b82 */ /* 0x018e700000000a00 */
[----:B------:R-:W2:Y:S01]  /*74b0*/  LDC.64 R8, c[0x0][0x3b8] ;  /* 0x0000ee00ff087b82 */ /* 0x000ea20000000a00 */
[----:B0-----:R-:W-:-:S04]  /*74c0*/  IMAD R11, R11, UR5, R4 ;  /* 0x000000050b0b7c24 */ /* 0x001fc8000f8e0204 */
[----:B-1----:R-:W-:-:S05]  /*74d0*/  IMAD.WIDE.U32 R6, R11, 0x4, R6 ;  /* 0x000000040b067825 */ /* 0x002fca00078e0006 */
[----:B------:R-:W3:Y:S01]  /*74e0*/  LDG.E R12, desc[UR16][R6.64] ;  /* 0x00000010060c7981 */ /* 0x000ee2000c1e1900 */
[----:B--2---:R-:W-:-:S05]  /*74f0*/  IMAD.WIDE.U32 R8, R11, 0x4, R8 ;  /* 0x000000040b087825 */ /* 0x004fca00078e0008 */
[----:B------:R-:W2:Y:S01]  /*7500*/  LDG.E R10, desc[UR16][R8.64] ;  /* 0x00000010080a7981 */ /* 0x000ea2000c1e1900 */
[----:B---3--:R-:W-:-:S05]  /*7510*/  FMNMX R11, R12, -INF , !PT ;  /* 0xff8000000c0b7809 */ /* 0x008fca0007800000 */
[----:B------:R-:W-:Y:S01]  /*7520*/  FADD R13, -R11, -INF ;  /* 0xff8000000b0d7421 */ /* 0x000fe20000000100 */
        /* <DEDUP_REMOVED lines=11> */
[----:B------:R-:W-:Y:S01]  /*75e0*/  FMUL R15, RZ, R15 ;  /* 0x0000000fff0f7220 */ /* 0x000fe20000400000 */
[----:B-1----:R-:W-:-:S04]  /*75f0*/  @!P0 FMUL R13, R13, R13 ;  /* 0x0000000d0d0d8220 */ /* 0x002fc80000400000 */
[----:B--2---:R-:W-:-:S05]  /*7600*/  FFMA R15, R10, R13, R15 ;  /* 0x0000000d0a0f7223 */ /* 0x004fca000000000f */
[----:B------:R4:W-:Y:S02]  /*7610*/  STG.E desc[UR16][R8.64], R15 ;  /* 0x0000000f08007986 */ /* 0x0009e4000c101910 */
.L_x_76:
[----:B0-----:R-:W-:Y:S05]  /*7620*/  BSYNC.RECONVERGENT B1 ;  /* 0x0000000000017941 */ /* 0x001fea0003800200 */
.L_x_75:
[----:B------:R-:W0:Y:S01]  /*7630*/  LDCU UR6, c[0x0][0x3a8] ;  /* 0x00007500ff0677ac */ /* 0x000e220008000800 */
[----:B------:R-:W-:-:S04]  /*7640*/  UIADD3 UR5, UPT, UPT, UR5, 0x1, URZ ;  /* 0x0000000105057890 */ /* 0x000fc8000fffe0ff */
[----:B0-----:R-:W-:-:S09]  /*7650*/  UISETP.NE.AND UP0, UPT, UR5, UR6, UPT ;  /* 0x000000060500728c */ /* 0x001fd2000bf05270 */
[----:B------:R-:W-:Y:S05]  /*7660*/  BRA.U UP0, `(.L_x_82) ;  /* 0xfffffff100b87547 */ /* 0x000fea000b83ffff */
[----:B------:R-:W-:Y:S05]  /*7670*/  BRA `(.L_x_46) ;  /* 0x0000000c00107947 */ /* 0x000fea0003800000 */
.L_x_74:
[----:B------:R-:W-:Y:S01]  /*7680*/  UISETP.GE.U32.AND UP0, UPT, UR6, 0x4, UPT ;  /* 0x000000040600788c */ /* 0x000fe2000bf06070 */
[----:B------:R-:W-:-:S08]  /*7690*/  UMOV UR5, URZ ;  /* 0x000000ff00057c82 */ /* 0x000fd00008000000 */
[----:B------:R-:W-:Y:S05]  /*76a0*/  BRA.U !UP0, `(.L_x_83) ;  /* 0x00000005089c7547 */ /* 0x000fea000b800000 */
[----:B0-----:R-:W0:Y:S01]  /*76b0*/  LDC R13, c[0x0][0x3b0] ;  /* 0x0000ec00ff0d7b82 */ /* 0x001e220000000800 */
[----:B------:R-:W-:Y:S01]  /*76c0*/  ULOP3.LUT UR6, UR6, 0xfffffffc, URZ, 0xc0, !UPT ;  /* 0xfffffffc06067892 */ /* 0x000fe2000f8ec0ff */
[----:B------:R-:W-:-:S06]  /*76d0*/  UMOV UR5, URZ ;  /* 0x000000ff00057c82 */ /* 0x000fcc0008000000 */
[----:B-1-3--:R-:W1:Y:S08]  /*76e0*/  LDC.64 R6, c[0x0][0x3c0] ;  /* 0x0000f000ff067b82 */ /* 0x00ae700000000a00 */
[----:B------:R-:W2:Y:S02]  /*76f0*/  LDC.64 R8, c[0x0][0x3b8] ;  /* 0x0000ee00ff087b82 */ /* 0x000ea40000000a00 */
.L_x_86:
[----:B------:R-:W-:Y:S04]  /*7700*/  BSSY.RECONVERGENT B1, `(.L_x_84) ;  /* 0x000005d000017945 */ /* 0x000fe80003800200 */
[----:B----4-:R-:W-:Y:S05]  /*7710*/  @P3 BRA `(.L_x_85) ;  /* 0x00000004006c3947 */ /* 0x010fea0003800000 */
[----:B0-----:R-:W-:-:S04]  /*7720*/  IMAD R17, R13, UR5, R4 ;  /* 0x000000050d117c24 */ /* 0x001fc8000f8e0204 */
[----:B-1----:R-:W-:-:S05]  /*7730*/  IMAD.WIDE.U32 R14, R17, 0x4, R6 ;  /* 0x00000004110e7825 */ /* 0x002fca00078e0006 */
[----:B------:R-:W3:Y:S01]  /*7740*/  LDG.E R12, desc[UR16][R14.64] ;  /* 0x000000100e0c7981 */ /* 0x000ee2000c1e1900 */
[----:B--2---:R-:W-:-:S06]  /*7750*/  IMAD.WIDE.U32 R10, R17, 0x4, R8 ;  /* 0x00000004110a7825 */ /* 0x004fcc00078e0008 */
[----:B------:R0:W2:Y:S01]  /*7760*/  LDG.E R10, desc[UR16][R10.64] ;  /* 0x000000100a0a7981 */ /* 0x0000a2000c1e1900 */
[----:B------:R-:W-:Y:S02]  /*7770*/  IADD3 R19, PT, PT, R17, R13, RZ ;  /* 0x0000000d11137210 */ /* 0x000fe40007ffe0ff */
[----:B---3--:R-:W-:-:S05]  /*7780*/  FMNMX R23, R12, -INF , !PT ;  /* 0xff8000000c177809 */ /* 0x008fca0007800000 */
[----:B------:R-:W-:Y:S01]  /*7790*/  FADD R16, -R23, -INF ;  /* 0xff80000017107421 */ /* 0x000fe20000000100 */
[----:B------:R-:W-:Y:S01]  /*77a0*/  FADD R12, R12, -R23 ;  /* 0x800000170c0c7221 */ /* 0x000fe20000000000 */
[----:B------:R-:W-:Y:S02]  /*77b0*/  STG.E desc[UR16][R14.64], R23 ;  /* 0x000000170e007986 */ /* 0x000fe4000c101910 */
[----:B------:R-:W-:Y:S01]  /*77c0*/  FMUL R18, R16, 1.4426950216293334961 ;  /* 0x3fb8aa3b10127820 */ /* 0x000fe20000400000 */
[----:B------:R-:W-:-:S04]  /*77d0*/  FMUL R12, R12, 1.4426950216293334961 ;  /* 0x3fb8aa3b0c0c7820 */ /* 0x000fc80000400000 */
[----:B------:R-:W-:Y:S02]  /*77e0*/  FSETP.GEU.AND P1, PT, R18, -126, PT ;  /* 0xc2fc00001200780b */ /* 0x000fe40003f2e000 */
[----:B------:R-:W-:-:S11]  /*77f0*/  FSETP.GEU.AND P0, PT, R12, -126, PT ;  /* 0xc2fc00000c00780b */ /* 0x000fd60003f0e000 */
[----:B------:R-:W-:Y:S02]  /*7800*/  @!P1 FMUL R18, R18, 0.5 ;  /* 0x3f00000012129820 */ /* 0x000fe40000400000 */
[----:B------:R-:W-:Y:S02]  /*7810*/  @!P0 FMUL R12, R12, 0.5 ;  /* 0x3f0000000c0c8820 */ /* 0x000fe40000400000 */
[----:B------:R-:W1:Y:S08]  /*7820*/  MUFU.EX2 R16, R18 ;  /* 0x0000001200107308 */ /* 0x000e700000000800 */
[----:B0-----:R-:W0:Y:S01]  /*7830*/  MUFU.EX2 R11, R12 ;  /* 0x0000000c000b7308 */ /* 0x001e220000000800 */
[----:B-1----:R-:W-:-:S04]  /*7840*/  @!P1 FMUL R16, R16, R16 ;  /* 0x0000001010109220 */ /* 0x002fc80000400000 */
[----:B------:R-:W-:Y:S01]  /*7850*/  FMUL R21, RZ, R16 ;  /* 0x00000010ff157220 */ /* 0x000fe20000400000 */
[----:B------:R-:W-:-:S04]  /*7860*/  IMAD.WIDE.U32 R16, R17, 0x4, R8 ;  /* 0x0000000411107825 */ /* 0x000fc800078e0008 */
[----:B0-----:R-:W-:-:S04]  /*7870*/  @!P0 FMUL R11, R11, R11 ;  /* 0x0000000b0b0b8220 */ /* 0x001fc80000400000 */
[----:B--2---:R-:W-:Y:S01]  /*7880*/  FFMA R25, R10, R11, R21 ;  /* 0x0000000b0a197223 */ /* 0x004fe20000000015 */
[----:B------:R-:W-:-:S04]  /*7890*/  IMAD.WIDE.U32 R10, R19, 0x4, R6 ;  /* 0x00000004130a7825 */ /* 0x000fc800078e0006 */
[----:B------:R0:W-:Y:S04]  /*78a0*/  STG.E desc[UR16][R16.64], R25 ;  /* 0x0000001910007986 */ /* 0x0001e8000c101910 */
[----:B------:R-:W2:Y:S01]  /*78b0*/  LDG.E R18, desc[UR16][R10.64] ;  /* 0x000000100a127981 */ /* 0x000ea2000c1e1900 */
[----:B------:R-:W-:-:S06]  /*78c0*/  IMAD.WIDE.U32 R20, R19, 0x4, R8 ;  /* 0x0000000413147825 */ /* 0x000fcc00078e0008 */
[----:B------:R1:W3:Y:S01]  /*78d0*/  LDG.E R20, desc[UR16][R20.64] ;  /* 0x0000001014147981 */ /* 0x0002e2000c1e1900 */
[C---:B0-----:R-:W-:Y:S01]  /*78e0*/  IMAD.WIDE.U32 R16, R19.reuse, 0x4, R8 ;  /* 0x0000000413107825 */ /* 0x041fe200078e0008 */
[----:B-1----:R-:W-:Y:S02]  /*78f0*/  IADD3 R21, PT, PT, R19, R13, RZ ;  /* 0x0000000d13157210 */ /* 0x002fe40007ffe0ff */
[----:B--2---:R-:W-:-:S05]  /*7900*/  FMNMX R27, R18, -INF , !PT ;  /* 0xff800000121b7809 */ /* 0x004fca0007800000 */
        /* <DEDUP_REMOVED lines=14> */
[----:B---3--:R-:W-:Y:S01]  /*79f0*/  FFMA R23, R20, R15, R23 ;  /* 0x0000000f14177223 */ /* 0x008fe20000000017 */
[----:B------:R-:W-:-:S04]  /*7a00*/  IMAD.WIDE.U32 R14, R21, 0x4, R6 ;  /* 0x00000004150e7825 */ /* 0x000fc800078e0006 */
[----:B------:R0:W-:Y:S04]  /*7a10*/  STG.E desc[UR16][R16.64], R23 ;  /* 0x0000001710007986 */ /* 0x0001e8000c101910 */
[----:B------:R-:W2:Y:S01]  /*7a20*/  LDG.E R12, desc[UR16][R14.64] ;  /* 0x000000100e0c7981 */ /* 0x000ea2000c1e1900 */
[----:B------:R-:W-:-:S06]  /*7a30*/  IMAD.WIDE.U32 R18, R21, 0x4, R8 ;  /* 0x0000000415127825 */ /* 0x000fcc00078e0008 */
[----:B------:R1:W3:Y:S01]  /*7a40*/  LDG.E R18, desc[UR16][R18.64] ;  /* 0x0000001012127981 */ /* 0x0002e2000c1e1900 */
[----:B0-----:R-:W-:Y:S02]  /*7a50*/  IADD3 R23, PT, PT, R21, R13, RZ ;  /* 0x0000000d15177210 */ /* 0x001fe40007ffe0ff */
        /* <DEDUP_REMOVED lines=11> */
[----:B------:R-:W2:Y:S01]  /*7b10*/  MUFU.EX2 R17, R12 ;  /* 0x0000000c00117308 */ /* 0x000ea20000000800 */
[----:B0-----:R-:W-:-:S04]  /*7b20*/  @!P1 FMUL R10, R10, R10 ;  /* 0x0000000a0a0a9220 */ /* 0x001fc80000400000 */
[----:B-1----:R-:W-:Y:S01]  /*7b30*/  FMUL R19, RZ, R10 ;  /* 0x0000000aff137220 */ /* 0x002fe20000400000 */
[----:B------:R-:W-:-:S04]  /*7b40*/  IMAD.WIDE.U32 R10, R21, 0x4, R8 ;  /* 0x00000004150a7825 */ /* 0x000fc800078e0008 */
[----:B--2---:R-:W-:-:S04]  /*7b50*/  @!P0 FMUL R17, R17, R17 ;  /* 0x0000001111118220 */ /* 0x004fc80000400000 */
[----:B---3--:R-:W-:Y:S01]  /*7b60*/  FFMA R21, R18, R17, R19 ;  /* 0x0000001112157223 */ /* 0x008fe20000000013 */
[----:B------:R-:W-:-:S04]  /*7b70*/  IMAD.WIDE.U32 R16, R23, 0x4, R6 ;  /* 0x0000000417107825 */ /* 0x000fc800078e0006 */
[----:B------:R0:W-:Y:S04]  /*7b80*/  STG.E desc[UR16][R10.64], R21 ;  /* 0x000000150a007986 */ /* 0x0001e8000c101910 */
[----:B------:R-:W2:Y:S01]  /*7b90*/  LDG.E R20, desc[UR16][R16.64] ;  /* 0x0000001010147981 */ /* 0x000ea2000c1e1900 */
[----:B------:R-:W-:-:S05]  /*7ba0*/  IMAD.WIDE.U32 R18, R23, 0x4, R8 ;  /* 0x0000000417127825 */ /* 0x000fca00078e0008 */
[----:B------:R-:W3:Y:S01]  /*7bb0*/  LDG.E R12, desc[UR16][R18.64] ;  /* 0x00000010120c7981 */ /* 0x000ee2000c1e1900 */
[----:B--2---:R-:W-:-:S05]  /*7bc0*/  FMNMX R23, R20, -INF , !PT ;  /* 0xff80000014177809 */ /* 0x004fca0007800000 */
        /* <DEDUP_REMOVED lines=9> */
[----:B0-----:R-:W0:Y:S08]  /*7c60*/  MUFU.EX2 R10, R22 ;  /* 0x00000016000a7308 */ /* 0x001e300000000800 */
[----:B------:R-:W1:Y:S01]  /*7c70*/  MUFU.EX2 R11, R20 ;  /* 0x00000014000b7308 */ /* 0x000e620000000800 */
[----:B0-----:R-:W-:-:S04]  /*7c80*/  @!P1 FMUL R10, R10, R10 ;  /* 0x0000000a0a0a9220 */ /* 0x001fc80000400000 */
[----:B------:R-:W-:Y:S01]  /*7c90*/  FMUL R15, RZ, R10 ;  /* 0x0000000aff0f7220 */ /* 0x000fe20000400000 */
[----:B-1----:R-:W-:-:S04]  /*7ca0*/  @!P0 FMUL R11, R11, R11 ;  /* 0x0000000b0b0b8220 */ /* 0x002fc80000400000 */
[----:B---3--:R-:W-:-:S05]  /*7cb0*/  FFMA R15, R12, R11, R15 ;  /* 0x0000000b0c0f7223 */ /* 0x008fca000000000f */
[----:B------:R4:W-:Y:S02]  /*7cc0*/  STG.E desc[UR16][R18.64], R15 ;  /* 0x0000000f12007986 */ /* 0x0009e4000c101910 */
.L_x_85:
[----:B------:R-:W-:Y:S05]  /*7cd0*/  BSYNC.RECONVERGENT B1 ;  /* 0x0000000000017941 */ /* 0x000fea0003800200 */
.L_x_84:
[----:B------:R-:W-:-:S04]  /*7ce0*/  UIADD3 UR5, UPT, UPT, UR5, 0x4, URZ ;  /* 0x0000000405057890 */ /* 0x000fc8000fffe0ff */
[----:B------:R-:W-:-:S09]  /*7cf0*/  UISETP.NE.AND UP0, UPT, UR5, UR6, UPT ;  /* 0x000000060500728c */ /* 0x000fd2000bf05270 */
[----:B------:R-:W-:Y:S05]  /*7d00*/  BRA.U UP0, `(.L_x_86) ;  /* 0xfffffff9007c7547 */ /* 0x000fea000b83ffff */
[----:B------:R-:W-:-:S05]  /*7d10*/  UMOV UR5, UR6 ;  /* 0x0000000600057c82 */ /* 0x000fca0008000000 */
.L_x_83:
[----:B------:R-:W5:Y:S02]  /*7d20*/  LDCU UR6, c[0x0][0x3a8] ;  /* 0x00007500ff0677ac */ /* 0x000f640008000800 */
[----:B-----5:R-:W-:-:S04]  /*7d30*/  ULOP3.LUT UR6, UR6, 0x3, URZ, 0xc0, !UPT ;  /* 0x0000000306067892 */ /* 0x020fc8000f8ec0ff */
[----:B------:R-:W-:-:S09]  /*7d40*/  UISETP.NE.AND UP0, UPT, UR6, URZ, UPT ;  /* 0x000000ff0600728c */ /* 0x000fd2000bf05270 */
[----:B------:R-:W-:Y:S05]  /*7d50*/  BRA.U !UP0, `(.L_x_46) ;  /* 0x0000000508587547 */ /* 0x000fea000b800000 */
[----:B------:R-:W-:Y:S04]  /*7d60*/  BSSY.RECONVERGENT B1, `(.L_x_87) ;  /* 0x000001b000017945 */ /* 0x000fe80003800200 */
[----:B------:R-:W-:Y:S05]  /*7d70*/  @P3 BRA `(.L_x_88) ;  /* 0x0000000000643947 */ /* 0x000fea0003800000 */
[----:B-1----:R-:W1:Y:S08]  /*7d80*/  LDC R11, c[0x0][0x3b0] ;  /* 0x0000ec00ff0b7b82 */ /* 0x002e700000000800 */
[----:B0--3--:R-:W0:Y:S08]  /*7d90*/  LDC.64 R6, c[0x0][0x3c0] ;  /* 0x0000f000ff067b82 */ /* 0x009e300000000a00 */
[----:B--2---:R-:W2:Y:S01]  /*7da0*/  LDC.64 R8, c[0x0][0x3b8] ;  /* 0x0000ee00ff087b82 */ /* 0x004ea20000000a00 */
[----:B-1----:R-:W-:-:S04]  /*7db0*/  IMAD R11, R11, UR5, R4 ;  /* 0x000000050b0b7c24 */ /* 0x002fc8000f8e0204 */
[----:B0-----:R-:W-:-:S05]  /*7dc0*/  IMAD.WIDE.U32 R6, R11, 0x4, R6 ;  /* 0x000000040b067825 */ /* 0x001fca00078e0006 */
        /* <DEDUP_REMOVED lines=13> */
[----:B----4-:R-:W1:Y:S08]  /*7ea0*/  MUFU.EX2 R15, R14 ;  /* 0x0000000e000f7308 */ /* 0x010e700000000800 */
[----:B------:R-:W3:Y:S01]  /*7eb0*/  MUFU.EX2 R12, R10 ;  /* 0x0000000a000c7308 */ /* 0x000ee20000000800 */
[----:B-1----:R-:W-:-:S04]  /*7ec0*/  @!P1 FMUL R15, R15, R15 ;  /* 0x0000000f0f0f9220 */ /* 0x002fc80000400000 */
[----:B------:R-:W-:Y:S01]  /*7ed0*/  FMUL R16, RZ, R15 ;  /* 0x0000000fff107220 */ /* 0x000fe20000400000 */
[----:B---3--:R-:W-:-:S04]  /*7ee0*/  @!P0 FMUL R12, R12, R12 ;  /* 0x0000000c0c0c8220 */ /* 0x008fc80000400000 */
[----:B--2---:R-:W-:-:S05]  /*7ef0*/  FFMA R11, R11, R12, R16 ;  /* 0x0000000c0b0b7223 */ /* 0x004fca0000000010 */
[----:B------:R0:W-:Y:S02]  /*7f00*/  STG.E desc[UR16][R8.64], R11 ;  /* 0x0000000b08007986 */ /* 0x0001e4000c101910 */
.L_x_88:
[----:B0-----:R-:W-:Y:S05]  /*7f10*/  BSYNC.RECONVERGENT B1 ;  /* 0x0000000000017941 */ /* 0x001fea0003800200 */
.L_x_87:
[----:B------:R-:W-:-:S09]  /*7f20*/  UISETP.NE.AND UP0, UPT, UR6, 0x1, UPT ;  /* 0x000000010600788c */ /* 0x000fd2000bf05270 */
[----:B------:R-:W-:Y:S05]  /*7f30*/  BRA.U !UP0, `(.L_x_46) ;  /* 0x0000000108e07547 */ /* 0x000fea000b800000 */
[----:B------:R-:W-:Y:S04]  /*7f40*/  BSSY.RECONVERGENT B1, `(.L_x_89) ;  /* 0x000001c000017945 */ /* 0x000fe80003800200 */
[----:B------:R-:W-:Y:S05]  /*7f50*/  @P3 BRA `(.L_x_90) ;  /* 0x0000000000683947 */ /* 0x000fea0003800000 */
[----:B------:R-:W0:Y:S01]  /*7f60*/  LDCU UR6, c[0x0][0x3b0] ;  /* 0x00007600ff0677ac */ /* 0x000e220008000800 */
[----:B-1-3--:R-:W1:Y:S08]  /*7f70*/  LDC.64 R6, c[0x0][0x3c0] ;  /* 0x0000f000ff067b82 */ /* 0x00ae700000000a00 */
[----:B--2---:R-:W2:Y:S01]  /*7f80*/  LDC.64 R8, c[0x0][0x3b8] ;  /* 0x0000ee00ff087b82 */ /* 0x004ea20000000a00 */
[----:B0-----:R-:W-:-:S06]  /*7f90*/  UIMAD UR6, UR5, UR6, UR6 ;  /* 0x00000006050672a4 */ /* 0x001fcc000f8e0206 */
[----:B------:R-:W-:-:S05]  /*7fa0*/  IADD3 R11, PT, PT, R4, UR6, RZ ;  /* 0x00000006040b7c10 */ /* 0x000fca000fffe0ff */
        /* <DEDUP_REMOVED lines=21> */
.L_x_90:
[----:B------:R-:W-:Y:S05]  /*8100*/  BSYNC.RECONVERGENT B1 ;  /* 0x0000000000017941 */ /* 0x000fea0003800200 */
.L_x_89:
[----:B------:R-:W-:Y:S05]  /*8110*/  @P4 BRA `(.L_x_46) ;  /* 0x0000000000684947 */ /* 0x000fea0003800000 */
[----:B01----:R-:W0:Y:S01]  /*8120*/  LDC R11, c[0x0][0x3b0] ;  /* 0x0000ec00ff0b7b82 */ /* 0x003e220000000800 */
[----:B------:R-:W-:-:S07]  /*8130*/  UIADD3 UR6, UPT, UPT, UR5, 0x2, URZ ;  /* 0x0000000205067890 */ /* 0x000fce000fffe0ff */
[----:B---3--:R-:W1:Y:S08]  /*8140*/  LDC.64 R6, c[0x0][0x3c0] ;  /* 0x0000f000ff067b82 */ /* 0x008e700000000a00 */
[----:B--2---:R-:W2:Y:S01]  /*8150*/  LDC.64 R8, c[0x0][0x3b8] ;  /* 0x0000ee00ff087b82 */ /* 0x004ea20000000a00 */
        /* <DEDUP_REMOVED lines=22> */
.L_x_46:
[----:B0-----:R-:W-:Y:S05]  /*82c0*/  BSYNC.RECONVERGENT B0 ;  /* 0x0000000000007941 */ /* 0x001fea0003800200 */
.L_x_5:
[----:B------:R-:W5:Y:S01]  /*82d0*/  LDCU UR5, c[0x0][0x3a4] ;  /* 0x00007480ff0577ac */ /* 0x000f620008000800 */
[----:B------:R-:W-:-:S04]  /*82e0*/  UIADD3 UR4, UPT, UPT, UR4, 0x1, URZ ;  /* 0x0000000104047890 */ /* 0x000fc8000fffe0ff */
[----:B-----5:R-:W-:Y:S01]  /*82f0*/  UISETP.NE.AND UP0, UPT, UR4, UR5, UPT ;  /* 0x000000050400728c */ /* 0x020fe2000bf05270 */
[----:B------:R-:W-:Y:S08]  /*8300*/  BAR.SYNC.DEFER_BLOCKING 0x0 ;  /* 0x0000000000007b1d */ /* 0x000ff00000010000 */
[----:B------:R-:W-:Y:S05]  /*8310*/  BRA.U UP0, `(.L_x_91) ;  /* 0xffffff7d00f47547 */ /* 0x000fea000b83ffff */
[----:B0-----:R-:W-:Y:S05]  /*8320*/  EXIT ;  /* 0x000000000000794d */ /* 0x001fea0003800000 */
        .weak           $__internal_0_$__cuda_sm20_rcp_rn_f32_slowpath
        .type           $__internal_0_$__cuda_sm20_rcp_rn_f32_slowpath,@function
        .size           $__internal_0_$__cuda_sm20_rcp_rn_f32_slowpath,(.L_x_98 - $__internal_0_$__cuda_sm20_rcp_rn_f32_slowpath)
$__internal_0_$__cuda_sm20_rcp_rn_f32_slowpath:
[----:B------:R-:W-:Y:S01]  /*8330*/  SHF.L.U32 R10, R9, 0x1, RZ ;  /* 0x00000001090a7819 */ /* 0x000fe200000006ff */
[----:B------:R-:W-:Y:S03]  /*8340*/  BSSY.RECONVERGENT B3, `(.L_x_92) ;  /* 0x0000030000037945 */ /* 0x000fe60003800200 */
[----:B------:R-:W-:-:S04]  /*8350*/  SHF.R.U32.HI R10, RZ, 0x18, R10 ;  /* 0x00000018ff0a7819 */ /* 0x000fc8000001160a */
[----:B------:R-:W-:-:S13]  /*8360*/  ISETP.NE.U32.AND P0, PT, R10, RZ, PT ;  /* 0x000000ff0a00720c */ /* 0x000fda0003f05070 */
[----:B------:R-:W-:Y:S05]  /*8370*/  @P0 BRA `(.L_x_93) ;  /* 0x0000000000280947 */ /* 0x000fea0003800000 */
[----:B------:R-:W-:-:S04]  /*8380*/  SHF.L.U32 R10, R9, 0x1, RZ ;  /* 0x00000001090a7819 */ /* 0x000fc800000006ff */
[----:B------:R-:W-:-:S13]  /*8390*/  ISETP.NE.AND P0, PT, R10, RZ, PT ;  /* 0x000000ff0a00720c */ /* 0x000fda0003f05270 */
[----:B------:R-:W-:Y:S01]  /*83a0*/  @P0 FFMA R13, R9, 1.84467440737095516160e+19, RZ ;  /* 0x5f800000090d0823 */ /* 0x000fe200000000ff */
[----:B------:R-:W-:Y:S08]  /*83b0*/  @!P0 MUFU.RCP R11, R9 ;  /* 0x00000009000b8308 */ /* 0x000ff00000001000 */
[----:B------:R-:W0:Y:S02]  /*83c0*/  @P0 MUFU.RCP R10, R13 ;  /* 0x0000000d000a0308 */ /* 0x000e240000001000 */
[----:B0-----:R-:W-:-:S04]  /*83d0*/  @P0 FFMA R14, R13, R10, -1 ;  /* 0xbf8000000d0e0423 */ /* 0x001fc8000000000a */
[----:B------:R-:W-:-:S04]  /*83e0*/  @P0 FADD.FTZ R15, -R14, -RZ ;  /* 0x800000ff0e0f0221 */ /* 0x000fc80000010100 */
[----:B------:R-:W-:-:S04]  /*83f0*/  @P0 FFMA R10, R10, R15, R10 ;  /* 0x0000000f0a0a0223 */ /* 0x000fc8000000000a */
[----:B------:R-:W-:Y:S01]  /*8400*/  @P0 FFMA R11, R10, 1.84467440737095516160e+19, RZ ;  /* 0x5f8000000a0b0823 */ /* 0x000fe200000000ff */
[----:B------:R-:W-:Y:S06]  /*8410*/  BRA `(.L_x_94) ;  /* 0x0000000000887947 */ /* 0x000fec0003800000 */
.L_x_93:
[----:B------:R-:W-:-:S04]  /*8420*/  IADD3 R17, PT, PT, R10, -0xfd, RZ ;  /* 0xffffff030a117810 */ /* 0x000fc80007ffe0ff */
[----:B------:R-:W-:-:S13]  /*8430*/  ISETP.GT.U32.AND P0, PT, R17, 0x1, PT ;  /* 0x000000011100780c */ /* 0x000fda0003f04070 */
[----:B------:R-:W-:Y:S05]  /*8440*/  @P0 BRA `(.L_x_95) ;  /* 0x0000000000780947 */ /* 0x000fea0003800000 */
[----:B------:R-:W-:Y:S01]  /*8450*/  LOP3.LUT R11, R9, 0x7fffff, RZ, 0xc0, !PT ;  /* 0x007fffff090b7812 */ /* 0x000fe200078ec0ff */
[----:B------:R-:W-:Y:S01]  /*8460*/  HFMA2 R16, -RZ, RZ, 0, 1.78813934326171875e-07 ;  /* 0x00000003ff107431 */ /* 0x000fe200000001ff */
[----:B------:R-:W-:Y:S02]  /*8470*/  IADD3 R10, PT, PT, R10, -0xfc, RZ ;  /* 0xffffff040a0a7810 */ /* 0x000fe40007ffe0ff */
[----:B------:R-:W-:-:S04]  /*8480*/  LOP3.LUT R11, R11, 0x3f800000, RZ, 0xfc, !PT ;  /* 0x3f8000000b0b7812 */ /* 0x000fc800078efcff */
[----:B------:R-:W0:Y:S01]  /*8490*/  MUFU.RCP R14, R11 ;  /* 0x0000000b000e7308 */ /* 0x000e220000001000 */
[----:B------:R-:W-:Y:S01]  /*84a0*/  SHF.L.U32 R16, R16, R17, RZ ;  /* 0x0000001110107219 */ /* 0x000fe200000006ff */
[----:B0-----:R-:W-:-:S04]  /*84b0*/  FFMA R13, R11, R14, -1 ;  /* 0xbf8000000b0d7423 */ /* 0x001fc8000000000e */
[----:B------:R-:W-:-:S04]  /*84c0*/  FADD.FTZ R13, -R13, -RZ ;  /* 0x800000ff0d0d7221 */ /* 0x000fc80000010100 */
[CCC-:B------:R-:W-:Y:S01]  /*84d0*/  FFMA.RM R15, R14.reuse, R13.reuse, R14.reuse ;  /* 0x0000000d0e0f7223 */ /* 0x1c0fe2000000400e */
[----:B------:R-:W-:-:S04]  /*84e0*/  FFMA.RP R14, R14, R13, R14 ;  /* 0x0000000d0e0e7223 */ /* 0x000fc8000000800e */
[C---:B------:R-:W-:Y:S02]  /*84f0*/  LOP3.LUT R13, R15.reuse, 0x7fffff, RZ, 0xc0, !PT ;  /* 0x007fffff0f0d7812 */ /* 0x040fe400078ec0ff */
[----:B------:R-:W-:Y:S02]  /*8500*/  FSETP.NEU.FTZ.AND P0, PT, R15, R14, PT ;  /* 0x0000000e0f00720b */ /* 0x000fe40003f1d000 */
[----:B------:R-:W-:Y:S02]  /*8510*/  LOP3.LUT R13, R13, 0x800000, RZ, 0xfc, !PT ;  /* 0x008000000d0d7812 */ /* 0x000fe400078efcff */
[----:B------:R-:W-:Y:S02]  /*8520*/  SEL R14, RZ, 0xffffffff, !P0 ;  /* 0xffffffffff0e7807 */ /* 0x000fe40004000000 */
[----:B------:R-:W-:Y:S02]  /*8530*/  LOP3.LUT R16, R16, R13, RZ, 0xc0, !PT ;  /* 0x0000000d10107212 */ /* 0x000fe400078ec0ff */
[----:B------:R-:W-:-:S02]  /*8540*/  IADD3 R14, PT, PT, -R14, RZ, RZ ;  /* 0x000000ff0e0e7210 */ /* 0x000fc40007ffe1ff */
[-C--:B------:R-:W-:Y:S02]  /*8550*/  SHF.R.U32.HI R16, RZ, R17.reuse, R16 ;  /* 0x00000011ff107219 */ /* 0x080fe40000011610 */
[--C-:B------:R-:W-:Y:S02]  /*8560*/  LOP3.LUT P1, RZ, R14, R17, R13.reuse, 0xf8, !PT ;  /* 0x000000110eff7212 */ /* 0x100fe4000782f80d */
[C---:B------:R-:W-:Y:S02]  /*8570*/  LOP3.LUT P0, RZ, R16.reuse, 0x1, RZ, 0xc0, !PT ;  /* 0x0000000110ff7812 */ /* 0x040fe4000780c0ff */
[----:B------:R-:W-:Y:S02]  /*8580*/  LOP3.LUT P2, RZ, R16, 0x2, RZ, 0xc0, !PT ;  /* 0x0000000210ff7812 */ /* 0x000fe4000784c0ff */
[----:B------:R-:W-:Y:S02]  /*8590*/  SHF.R.U32.HI R10, RZ, R10, R13 ;  /* 0x0000000aff0a7219 */ /* 0x000fe4000001160d */
[----:B------:R-:W-:-:S02]  /*85a0*/  PLOP3.LUT P0, PT, P0, P1, P2, 0xe0, 0x0 ;  /* 0x000000000000781c */ /* 0x000fc40000703c20 */
[----:B------:R-:W-:Y:S02]  /*85b0*/  LOP3.LUT P1, RZ, R9, 0x7fffff, RZ, 0xc0, !PT ;  /* 0x007fffff09ff7812 */ /* 0x000fe4000782c0ff */
[----:B------:R-:W-:-:S04]  /*85c0*/  SEL R11, RZ, 0x1, !P0 ;  /* 0x00000001ff0b7807 */ /* 0x000fc80004000000 */
[----:B------:R-:W-:-:S04]  /*85d0*/  IADD3 R11, PT, PT, -R11, RZ, RZ ;  /* 0x000000ff0b0b7210 */ /* 0x000fc80007ffe1ff */
[----:B------:R-:W-:-:S13]  /*85e0*/  ISETP.GE.AND P0, PT, R11, RZ, PT ;  /* 0x000000ff0b00720c */ /* 0x000fda0003f06270 */
[----:B------:R-:W-:-:S04]  /*85f0*/  @!P0 IADD3 R10, PT, PT, R10, 0x1, RZ ;  /* 0x000000010a0a8810 */ /* 0x000fc80007ffe0ff */
[----:B------:R-:W-:-:S04]  /*8600*/  @!P1 SHF.L.U32 R10, R10, 0x1, RZ ;  /* 0x000000010a0a9819 */ /* 0x000fc800000006ff */
[----:B------:R-:W-:Y:S01]  /*8610*/  LOP3.LUT R11, R10, 0x80000000, R9, 0xf8, !PT ;  /* 0x800000000a0b7812 */ /* 0x000fe200078ef809 */
[----:B------:R-:W-:Y:S06]  /*8620*/  BRA `(.L_x_94) ;  /* 0x0000000000047947 */ /* 0x000fec0003800000 */
.L_x_95:
[----:B------:R0:W1:Y:S02]  /*8630*/  MUFU.RCP R11, R9 ;  /* 0x00000009000b7308 */ /* 0x0000640000001000 */
.L_x_94:
[----:B------:R-:W-:Y:S05]  /*8640*/  BSYNC.RECONVERGENT B3 ;  /* 0x0000000000037941 */ /* 0x000fea0003800200 */
.L_x_92:
[----:B------:R-:W-:-:S04]  /*8650*/  MOV R13, 0x0 ;  /* 0x00000000000d7802 */ /* 0x000fc80000000f00 */
[----:B01----:R-:W-:Y:S05]  /*8660*/  RET.REL.NODEC R12 `(_Z19v1_fwd_kernel_naivePKfS0_S0_iiiiiiifPfS1_S1_) ;  /* 0xffffff780c647950 */ /* 0x003fea0003c3ffff */
.L_x_96:
        /* <DEDUP_REMOVED lines=9> */
.L_x_98:


//--------------------- .text._Z18flash_attention_v1v --------------------------
	.section	.text._Z18flash_attention_v1v,"ax",@progbits
	.align	128
        .global         _Z18flash_attention_v1v
        .type           _Z18flash_attention_v1v,@function
        .size           _Z18flash_attention_v1v,(.L_x_101 - _Z18flash_attention_v1v)
        .other          _Z18flash_attention_v1v,@"STO_CUDA_ENTRY STV_DEFAULT"
_Z18flash_attention_v1v:
.text._Z18flash_attention_v1v:
[----:B------:R-:W-:Y:S01]  /*0000*/  LDC R1, c[0x0][0x37c] ;  /* 0x0000df00ff017b82 */ /* 0x000fe20000000800 */
[----:B------:R-:W-:Y:S05]  /*0010*/  EXIT ;  /* 0x000000000000794d */ /* 0x000fea0003800000 */
.L_x_97:
        /* <DEDUP_REMOVED lines=14> */
.L_x_101:


//--------------------- .nv.shared._Z13v2_fwd_kernelv --------------------------
	.section	.nv.shared._Z13v2_fwd_kernelv,"aw",@nobits
	.sectionflags	@""
	.align	16
	.zero		1024


//--------------------- .nv.shared.reserved.0     --------------------------
	.section	.nv.shared.reserved.0,"aw",@nobits
	.weak		__nv_reservedSMEM_offset_0_alias
	.size		__nv_reservedSMEM_offset_0_alias, 0, 64
	.other		__nv_reservedSMEM_offset_0_alias,@"STO_CUDA_RESERVED_SHARED STV_DEFAULT"
__nv_reservedSMEM_offset_0_alias:
	.zero		0
	.zero		64


//--------------------- .nv.shared._Z19v1_fwd_kernel_naivePKfS0_S0_iiiiiiifPfS1_S1_ --------------------------
	.section	.nv.shared._Z19v1_fwd_kernel_naivePKfS0_S0_iiiiiiifPfS1_S1_,"aw",@nobits
	.sectionflags	@""
	.align	16
	.zero		1024


//--------------------- .nv.shared._Z18flash_attention_v1v --------------------------
	.section	.nv.shared._Z18flash_attention_v1v,"aw",@nobits
	.sectionflags	@""
	.align	16
	.zero		1024


//--------------------- .nv.constant0._Z13v2_fwd_kernelv --------------------------
	.section	.nv.constant0._Z13v2_fwd_kernelv,"a",@progbits
	.sectionflags	@""
	.align	4
.nv.constant0._Z13v2_fwd_kernelv:
	.zero		896


//--------------------- .nv.constant0._Z19v1_fwd_kernel_naivePKfS0_S0_iiiiiiifPfS1_S1_ --------------------------
	.section	.nv.constant0._Z19v1_fwd_kernel_naivePKfS0_S0_iiiiiiifPfS1_S1_,"a",@progbits
	.sectionflags	@""
	.align	4
.nv.constant0._Z19v1_fwd_kernel_naivePKfS0_S0_iiiiiiifPfS1_S1_:
	.zero		976


//--------------------- .nv.constant0._Z18flash_attention_v1v --------------------------
	.section	.nv.constant0._Z18flash_attention_v1v,"a",@progbits
	.sectionflags	@""
	.align	4
.nv.constant0._Z18flash_attention_v1v:
	.zero		896


//--------------------- SYMBOLS --------------------------

	.type		.nv.reservedSmem.offset0,@object
	.size		.nv.reservedSmem.offset0,0x4
	.type		.nv.reservedSmem.cap,@object
	.size		.nv.reservedSmem.cap,0x4
